//
// Generated by NVIDIA NVVM Compiler
//
// Compiler Build ID: CL-36424714
// Cuda compilation tools, release 13.0, V13.0.88
// Based on NVVM 20.0.0
//

.version 9.0
.target sm_100
.address_size 64

	// .globl	_Z5hellov
.extern .func  (.param .b32 func_retval0) vprintf
(
	.param .b64 vprintf_param_0,
	.param .b64 vprintf_param_1
)
;
// _ZZ7kernel3ILi32EEviiiPK13__nv_bfloat16S2_PS0_E2As has been demoted
// _ZZ7kernel3ILi32EEviiiPK13__nv_bfloat16S2_PS0_E2Bs has been demoted
.global .align 1 .b8 $str[32] = {72, 101, 108, 108, 111, 32, 102, 114, 111, 109, 32, 98, 108, 111, 99, 107, 32, 37, 100, 44, 32, 116, 104, 114, 101, 97, 100, 32, 37, 100, 10};

.visible .entry _Z5hellov()
{
	.local .align 8 .b8 	__local_depot0[8];
	.reg .b64 	%SP;
	.reg .b64 	%SPL;
	.reg .b32 	%r<5>;
	.reg .b64 	%rd<5>;

	mov.u64 	%SPL, __local_depot0;
	cvta.local.u64 	%SP, %SPL;
	add.u64 	%rd1, %SP, 0;
	add.u64 	%rd2, %SPL, 0;
	mov.u32 	%r1, %ctaid.x;
	mov.u32 	%r2, %tid.x;
	st.local.v2.u32 	[%rd2], {%r1, %r2};
	mov.u64 	%rd3, $str;
	cvta.global.u64 	%rd4, %rd3;
	{ // callseq 0, 0
	.param .b64 param0;
	st.param.b64 	[param0], %rd4;
	.param .b64 param1;
	st.param.b64 	[param1], %rd1;
	.param .b32 retval0;
	call.uni (retval0), 
	vprintf, 
	(
	param0, 
	param1
	);
	ld.param.b32 	%r3, [retval0];
	} // callseq 0
	ret;

}
	// .globl	_Z7kernel1iiiPK13__nv_bfloat16S1_PS_
.visible .entry _Z7kernel1iiiPK13__nv_bfloat16S1_PS_(
	.param .u32 _Z7kernel1iiiPK13__nv_bfloat16S1_PS__param_0,
	.param .u32 _Z7kernel1iiiPK13__nv_bfloat16S1_PS__param_1,
	.param .u32 _Z7kernel1iiiPK13__nv_bfloat16S1_PS__param_2,
	.param .u64 .ptr .align 1 _Z7kernel1iiiPK13__nv_bfloat16S1_PS__param_3,
	.param .u64 .ptr .align 1 _Z7kernel1iiiPK13__nv_bfloat16S1_PS__param_4,
	.param .u64 .ptr .align 1 _Z7kernel1iiiPK13__nv_bfloat16S1_PS__param_5
)
{
	.reg .pred 	%p<13>;
	.reg .b16 	%rs<205>;
	.reg .b32 	%r<158>;
	.reg .b64 	%rd<132>;
	.reg .b64 	%fd<2>;

	ld.param.u32 	%r79, [_Z7kernel1iiiPK13__nv_bfloat16S1_PS__param_0];
	ld.param.u32 	%r80, [_Z7kernel1iiiPK13__nv_bfloat16S1_PS__param_1];
	ld.param.u32 	%r78, [_Z7kernel1iiiPK13__nv_bfloat16S1_PS__param_2];
	mov.u32 	%r81, %ctaid.x;
	mov.u32 	%r82, %ntid.x;
	mov.u32 	%r83, %tid.x;
	mad.lo.s32 	%r1, %r81, %r82, %r83;
	mov.u32 	%r84, %ctaid.y;
	mov.u32 	%r85, %ntid.y;
	mul.lo.s32 	%r2, %r84, %r85;
	mov.u32 	%r3, %tid.y;
	add.s32 	%r86, %r2, %r3;
	setp.ge.u32 	%p1, %r1, %r79;
	setp.ge.u32 	%p2, %r86, %r80;
	or.pred  	%p3, %p1, %p2;
	@%p3 bra 	$L__BB1_15;
	mov.f64 	%fd1, 0d0000000000000000;
	// begin inline asm
	{  cvt.rn.bf16.f64 %rs204, %fd1;}

	// end inline asm
	setp.lt.s32 	%p4, %r78, 1;
	@%p4 bra 	$L__BB1_14;
	mul.lo.s32 	%r5, %r78, %r1;
	setp.lt.u32 	%p5, %r78, 16;
	mov.b32 	%r153, 0;
	@%p5 bra 	$L__BB1_5;
	and.b32  	%r88, %r78, 2147483632;
	neg.s32 	%r151, %r88;
	add.s32 	%r89, %r3, %r80;
	add.s32 	%r150, %r89, %r2;
	shl.b32 	%r90, %r80, 1;
	add.s32 	%r149, %r86, %r90;
	mad.lo.s32 	%r148, %r80, 3, %r86;
	shl.b32 	%r91, %r80, 2;
	add.s32 	%r147, %r86, %r91;
	mad.lo.s32 	%r146, %r80, 5, %r86;
	mad.lo.s32 	%r145, %r80, 6, %r86;
	mad.lo.s32 	%r144, %r80, 7, %r86;
	shl.b32 	%r92, %r80, 3;
	add.s32 	%r143, %r86, %r92;
	mad.lo.s32 	%r142, %r80, 9, %r86;
	mad.lo.s32 	%r141, %r80, 10, %r86;
	mad.lo.s32 	%r140, %r80, 11, %r86;
	mad.lo.s32 	%r139, %r80, 12, %r86;
	mad.lo.s32 	%r138, %r80, 13, %r86;
	mad.lo.s32 	%r137, %r80, 14, %r86;
	mad.lo.s32 	%r136, %r80, 15, %r86;
	add.s32 	%r134, %r5, 7;
	mov.u32 	%r135, %r86;
$L__BB1_4:
	.pragma "nounroll";
	ld.param.u64 	%rd129, [_Z7kernel1iiiPK13__nv_bfloat16S1_PS__param_4];
	ld.param.u64 	%rd127, [_Z7kernel1iiiPK13__nv_bfloat16S1_PS__param_3];
	and.b32  	%r153, %r78, 2147483632;
	add.s32 	%r93, %r134, -7;
	cvta.to.global.u64 	%rd6, %rd127;
	mul.wide.u32 	%rd7, %r93, 2;
	add.s64 	%rd8, %rd6, %rd7;
	cvta.to.global.u64 	%rd9, %rd129;
	mul.wide.u32 	%rd10, %r135, 2;
	add.s64 	%rd11, %rd9, %rd10;
	ld.global.u16 	%rs18, [%rd8];
	ld.global.u16 	%rs19, [%rd11];
	// begin inline asm
	{ mul.bf16 %rs17,%rs18,%rs19; }

	// end inline asm
	// begin inline asm
	{ add.bf16 %rs20,%rs204,%rs17; }

	// end inline asm
	add.s32 	%r94, %r134, -6;
	mul.wide.u32 	%rd12, %r94, 2;
	add.s64 	%rd13, %rd6, %rd12;
	mul.wide.u32 	%rd14, %r150, 2;
	add.s64 	%rd15, %rd9, %rd14;
	ld.global.u16 	%rs24, [%rd13];
	ld.global.u16 	%rs25, [%rd15];
	// begin inline asm
	{ mul.bf16 %rs23,%rs24,%rs25; }

	// end inline asm
	// begin inline asm
	{ add.bf16 %rs26,%rs20,%rs23; }

	// end inline asm
	add.s32 	%r95, %r134, -5;
	mul.wide.u32 	%rd16, %r95, 2;
	add.s64 	%rd17, %rd6, %rd16;
	mul.wide.u32 	%rd18, %r149, 2;
	add.s64 	%rd19, %rd9, %rd18;
	ld.global.u16 	%rs30, [%rd17];
	ld.global.u16 	%rs31, [%rd19];
	// begin inline asm
	{ mul.bf16 %rs29,%rs30,%rs31; }

	// end inline asm
	// begin inline asm
	{ add.bf16 %rs32,%rs26,%rs29; }

	// end inline asm
	add.s32 	%r96, %r134, -4;
	mul.wide.u32 	%rd20, %r96, 2;
	add.s64 	%rd21, %rd6, %rd20;
	mul.wide.u32 	%rd22, %r148, 2;
	add.s64 	%rd23, %rd9, %rd22;
	ld.global.u16 	%rs36, [%rd21];
	ld.global.u16 	%rs37, [%rd23];
	// begin inline asm
	{ mul.bf16 %rs35,%rs36,%rs37; }

	// end inline asm
	// begin inline asm
	{ add.bf16 %rs38,%rs32,%rs35; }

	// end inline asm
	add.s32 	%r97, %r134, -3;
	mul.wide.u32 	%rd24, %r97, 2;
	add.s64 	%rd25, %rd6, %rd24;
	mul.wide.u32 	%rd26, %r147, 2;
	add.s64 	%rd27, %rd9, %rd26;
	ld.global.u16 	%rs42, [%rd25];
	ld.global.u16 	%rs43, [%rd27];
	// begin inline asm
	{ mul.bf16 %rs41,%rs42,%rs43; }

	// end inline asm
	// begin inline asm
	{ add.bf16 %rs44,%rs38,%rs41; }

	// end inline asm
	add.s32 	%r98, %r134, -2;
	mul.wide.u32 	%rd28, %r98, 2;
	add.s64 	%rd29, %rd6, %rd28;
	mul.wide.u32 	%rd30, %r146, 2;
	add.s64 	%rd31, %rd9, %rd30;
	ld.global.u16 	%rs48, [%rd29];
	ld.global.u16 	%rs49, [%rd31];
	// begin inline asm
	{ mul.bf16 %rs47,%rs48,%rs49; }

	// end inline asm
	// begin inline asm
	{ add.bf16 %rs50,%rs44,%rs47; }

	// end inline asm
	add.s32 	%r99, %r134, -1;
	mul.wide.u32 	%rd32, %r99, 2;
	add.s64 	%rd33, %rd6, %rd32;
	mul.wide.u32 	%rd34, %r145, 2;
	add.s64 	%rd35, %rd9, %rd34;
	ld.global.u16 	%rs54, [%rd33];
	ld.global.u16 	%rs55, [%rd35];
	// begin inline asm
	{ mul.bf16 %rs53,%rs54,%rs55; }

	// end inline asm
	// begin inline asm
	{ add.bf16 %rs56,%rs50,%rs53; }

	// end inline asm
	add.s32 	%r100, %r134, 8;
	mul.wide.u32 	%rd36, %r134, 2;
	add.s64 	%rd37, %rd6, %rd36;
	mul.wide.u32 	%rd38, %r144, 2;
	add.s64 	%rd39, %rd9, %rd38;
	ld.global.u16 	%rs60, [%rd37];
	ld.global.u16 	%rs61, [%rd39];
	// begin inline asm
	{ mul.bf16 %rs59,%rs60,%rs61; }

	// end inline asm
	// begin inline asm
	{ add.bf16 %rs62,%rs56,%rs59; }

	// end inline asm
	add.s32 	%r101, %r134, 1;
	mul.wide.u32 	%rd40, %r101, 2;
	add.s64 	%rd41, %rd6, %rd40;
	mul.wide.u32 	%rd42, %r143, 2;
	add.s64 	%rd43, %rd9, %rd42;
	ld.global.u16 	%rs66, [%rd41];
	ld.global.u16 	%rs67, [%rd43];
	// begin inline asm
	{ mul.bf16 %rs65,%rs66,%rs67; }

	// end inline asm
	// begin inline asm
	{ add.bf16 %rs68,%rs62,%rs65; }

	// end inline asm
	add.s32 	%r102, %r134, 2;
	mul.wide.u32 	%rd44, %r102, 2;
	add.s64 	%rd45, %rd6, %rd44;
	mul.wide.u32 	%rd46, %r142, 2;
	add.s64 	%rd47, %rd9, %rd46;
	ld.global.u16 	%rs72, [%rd45];
	ld.global.u16 	%rs73, [%rd47];
	// begin inline asm
	{ mul.bf16 %rs71,%rs72,%rs73; }

	// end inline asm
	// begin inline asm
	{ add.bf16 %rs74,%rs68,%rs71; }

	// end inline asm
	add.s32 	%r103, %r134, 3;
	mul.wide.u32 	%rd48, %r103, 2;
	add.s64 	%rd49, %rd6, %rd48;
	mul.wide.u32 	%rd50, %r141, 2;
	add.s64 	%rd51, %rd9, %rd50;
	ld.global.u16 	%rs78, [%rd49];
	ld.global.u16 	%rs79, [%rd51];
	// begin inline asm
	{ mul.bf16 %rs77,%rs78,%rs79; }

	// end inline asm
	// begin inline asm
	{ add.bf16 %rs80,%rs74,%rs77; }

	// end inline asm
	add.s32 	%r104, %r134, 4;
	mul.wide.u32 	%rd52, %r104, 2;
	add.s64 	%rd53, %rd6, %rd52;
	mul.wide.u32 	%rd54, %r140, 2;
	add.s64 	%rd55, %rd9, %rd54;
	ld.global.u16 	%rs84, [%rd53];
	ld.global.u16 	%rs85, [%rd55];
	// begin inline asm
	{ mul.bf16 %rs83,%rs84,%rs85; }

	// end inline asm
	// begin inline asm
	{ add.bf16 %rs86,%rs80,%rs83; }

	// end inline asm
	add.s32 	%r105, %r134, 5;
	mul.wide.u32 	%rd56, %r105, 2;
	add.s64 	%rd57, %rd6, %rd56;
	mul.wide.u32 	%rd58, %r139, 2;
	add.s64 	%rd59, %rd9, %rd58;
	ld.global.u16 	%rs90, [%rd57];
	ld.global.u16 	%rs91, [%rd59];
	// begin inline asm
	{ mul.bf16 %rs89,%rs90,%rs91; }

	// end inline asm
	// begin inline asm
	{ add.bf16 %rs92,%rs86,%rs89; }

	// end inline asm
	add.s32 	%r106, %r134, 6;
	mul.wide.u32 	%rd60, %r106, 2;
	add.s64 	%rd61, %rd6, %rd60;
	mul.wide.u32 	%rd62, %r138, 2;
	add.s64 	%rd63, %rd9, %rd62;
	ld.global.u16 	%rs96, [%rd61];
	ld.global.u16 	%rs97, [%rd63];
	// begin inline asm
	{ mul.bf16 %rs95,%rs96,%rs97; }

	// end inline asm
	// begin inline asm
	{ add.bf16 %rs98,%rs92,%rs95; }

	// end inline asm
	add.s32 	%r107, %r134, 7;
	mul.wide.u32 	%rd64, %r107, 2;
	add.s64 	%rd65, %rd6, %rd64;
	mul.wide.u32 	%rd66, %r137, 2;
	add.s64 	%rd67, %rd9, %rd66;
	ld.global.u16 	%rs102, [%rd65];
	ld.global.u16 	%rs103, [%rd67];
	// begin inline asm
	{ mul.bf16 %rs101,%rs102,%rs103; }

	// end inline asm
	// begin inline asm
	{ add.bf16 %rs104,%rs98,%rs101; }

	// end inline asm
	mul.wide.u32 	%rd68, %r100, 2;
	add.s64 	%rd69, %rd6, %rd68;
	mul.wide.u32 	%rd70, %r136, 2;
	add.s64 	%rd71, %rd9, %rd70;
	ld.global.u16 	%rs108, [%rd69];
	ld.global.u16 	%rs109, [%rd71];
	// begin inline asm
	{ mul.bf16 %rs107,%rs108,%rs109; }

	// end inline asm
	// begin inline asm
	{ add.bf16 %rs204,%rs104,%rs107; }

	// end inline asm
	add.s32 	%r151, %r151, 16;
	shl.b32 	%r108, %r80, 4;
	add.s32 	%r150, %r150, %r108;
	add.s32 	%r149, %r149, %r108;
	add.s32 	%r148, %r148, %r108;
	add.s32 	%r147, %r147, %r108;
	add.s32 	%r146, %r146, %r108;
	add.s32 	%r145, %r145, %r108;
	add.s32 	%r144, %r144, %r108;
	add.s32 	%r143, %r143, %r108;
	add.s32 	%r142, %r142, %r108;
	add.s32 	%r141, %r141, %r108;
	add.s32 	%r140, %r140, %r108;
	add.s32 	%r139, %r139, %r108;
	add.s32 	%r138, %r138, %r108;
	add.s32 	%r137, %r137, %r108;
	add.s32 	%r136, %r136, %r108;
	add.s32 	%r135, %r135, %r108;
	add.s32 	%r134, %r134, 16;
	setp.ne.s32 	%p6, %r151, 0;
	@%p6 bra 	$L__BB1_4;
$L__BB1_5:
	and.b32  	%r61, %r78, 15;
	setp.eq.s32 	%p7, %r61, 0;
	@%p7 bra 	$L__BB1_14;
	ld.param.u64 	%rd130, [_Z7kernel1iiiPK13__nv_bfloat16S1_PS__param_4];
	ld.param.u64 	%rd128, [_Z7kernel1iiiPK13__nv_bfloat16S1_PS__param_3];
	cvta.to.global.u64 	%rd1, %rd130;
	cvta.to.global.u64 	%rd2, %rd128;
	and.b32  	%r62, %r78, 7;
	setp.lt.u32 	%p8, %r61, 8;
	@%p8 bra 	$L__BB1_8;
	add.s32 	%r109, %r153, %r5;
	mul.wide.u32 	%rd72, %r109, 2;
	add.s64 	%rd73, %rd2, %rd72;
	mad.lo.s32 	%r110, %r153, %r80, %r86;
	mul.wide.u32 	%rd74, %r110, 2;
	add.s64 	%rd75, %rd1, %rd74;
	ld.global.u16 	%rs115, [%rd73];
	ld.global.u16 	%rs116, [%rd75];
	// begin inline asm
	{ mul.bf16 %rs114,%rs115,%rs116; }

	// end inline asm
	// begin inline asm
	{ add.bf16 %rs117,%rs204,%rs114; }

	// end inline asm
	add.s32 	%r111, %r109, 1;
	mul.wide.u32 	%rd76, %r111, 2;
	add.s64 	%rd77, %rd2, %rd76;
	add.s32 	%r112, %r110, %r80;
	mul.wide.u32 	%rd78, %r112, 2;
	add.s64 	%rd79, %rd1, %rd78;
	ld.global.u16 	%rs121, [%rd77];
	ld.global.u16 	%rs122, [%rd79];
	// begin inline asm
	{ mul.bf16 %rs120,%rs121,%rs122; }

	// end inline asm
	// begin inline asm
	{ add.bf16 %rs123,%rs117,%rs120; }

	// end inline asm
	add.s32 	%r113, %r109, 2;
	mul.wide.u32 	%rd80, %r113, 2;
	add.s64 	%rd81, %rd2, %rd80;
	add.s32 	%r114, %r112, %r80;
	mul.wide.u32 	%rd82, %r114, 2;
	add.s64 	%rd83, %rd1, %rd82;
	ld.global.u16 	%rs127, [%rd81];
	ld.global.u16 	%rs128, [%rd83];
	// begin inline asm
	{ mul.bf16 %rs126,%rs127,%rs128; }

	// end inline asm
	// begin inline asm
	{ add.bf16 %rs129,%rs123,%rs126; }

	// end inline asm
	add.s32 	%r115, %r109, 3;
	mul.wide.u32 	%rd84, %r115, 2;
	add.s64 	%rd85, %rd2, %rd84;
	add.s32 	%r116, %r114, %r80;
	mul.wide.u32 	%rd86, %r116, 2;
	add.s64 	%rd87, %rd1, %rd86;
	ld.global.u16 	%rs133, [%rd85];
	ld.global.u16 	%rs134, [%rd87];
	// begin inline asm
	{ mul.bf16 %rs132,%rs133,%rs134; }

	// end inline asm
	// begin inline asm
	{ add.bf16 %rs135,%rs129,%rs132; }

	// end inline asm
	add.s32 	%r117, %r109, 4;
	mul.wide.u32 	%rd88, %r117, 2;
	add.s64 	%rd89, %rd2, %rd88;
	add.s32 	%r118, %r116, %r80;
	mul.wide.u32 	%rd90, %r118, 2;
	add.s64 	%rd91, %rd1, %rd90;
	ld.global.u16 	%rs139, [%rd89];
	ld.global.u16 	%rs140, [%rd91];
	// begin inline asm
	{ mul.bf16 %rs138,%rs139,%rs140; }

	// end inline asm
	// begin inline asm
	{ add.bf16 %rs141,%rs135,%rs138; }

	// end inline asm
	add.s32 	%r119, %r109, 5;
	mul.wide.u32 	%rd92, %r119, 2;
	add.s64 	%rd93, %rd2, %rd92;
	add.s32 	%r120, %r118, %r80;
	mul.wide.u32 	%rd94, %r120, 2;
	add.s64 	%rd95, %rd1, %rd94;
	ld.global.u16 	%rs145, [%rd93];
	ld.global.u16 	%rs146, [%rd95];
	// begin inline asm
	{ mul.bf16 %rs144,%rs145,%rs146; }

	// end inline asm
	// begin inline asm
	{ add.bf16 %rs147,%rs141,%rs144; }

	// end inline asm
	add.s32 	%r121, %r109, 6;
	mul.wide.u32 	%rd96, %r121, 2;
	add.s64 	%rd97, %rd2, %rd96;
	add.s32 	%r122, %r120, %r80;
	mul.wide.u32 	%rd98, %r122, 2;
	add.s64 	%rd99, %rd1, %rd98;
	ld.global.u16 	%rs151, [%rd97];
	ld.global.u16 	%rs152, [%rd99];
	// begin inline asm
	{ mul.bf16 %rs150,%rs151,%rs152; }

	// end inline asm
	// begin inline asm
	{ add.bf16 %rs153,%rs147,%rs150; }

	// end inline asm
	add.s32 	%r123, %r109, 7;
	mul.wide.u32 	%rd100, %r123, 2;
	add.s64 	%rd101, %rd2, %rd100;
	add.s32 	%r124, %r122, %r80;
	mul.wide.u32 	%rd102, %r124, 2;
	add.s64 	%rd103, %rd1, %rd102;
	ld.global.u16 	%rs157, [%rd101];
	ld.global.u16 	%rs158, [%rd103];
	// begin inline asm
	{ mul.bf16 %rs156,%rs157,%rs158; }

	// end inline asm
	// begin inline asm
	{ add.bf16 %rs204,%rs153,%rs156; }

	// end inline asm
	add.s32 	%r153, %r153, 8;
$L__BB1_8:
	setp.eq.s32 	%p9, %r62, 0;
	@%p9 bra 	$L__BB1_14;
	and.b32  	%r65, %r78, 3;
	setp.lt.u32 	%p10, %r62, 4;
	@%p10 bra 	$L__BB1_11;
	add.s32 	%r125, %r153, %r5;
	mul.wide.u32 	%rd104, %r125, 2;
	add.s64 	%rd105, %rd2, %rd104;
	mad.lo.s32 	%r126, %r153, %r80, %r86;
	mul.wide.u32 	%rd106, %r126, 2;
	add.s64 	%rd107, %rd1, %rd106;
	ld.global.u16 	%rs164, [%rd105];
	ld.global.u16 	%rs165, [%rd107];
	// begin inline asm
	{ mul.bf16 %rs163,%rs164,%rs165; }

	// end inline asm
	// begin inline asm
	{ add.bf16 %rs166,%rs204,%rs163; }

	// end inline asm
	add.s32 	%r127, %r125, 1;
	mul.wide.u32 	%rd108, %r127, 2;
	add.s64 	%rd109, %rd2, %rd108;
	add.s32 	%r128, %r126, %r80;
	mul.wide.u32 	%rd110, %r128, 2;
	add.s64 	%rd111, %rd1, %rd110;
	ld.global.u16 	%rs170, [%rd109];
	ld.global.u16 	%rs171, [%rd111];
	// begin inline asm
	{ mul.bf16 %rs169,%rs170,%rs171; }

	// end inline asm
	// begin inline asm
	{ add.bf16 %rs172,%rs166,%rs169; }

	// end inline asm
	add.s32 	%r129, %r125, 2;
	mul.wide.u32 	%rd112, %r129, 2;
	add.s64 	%rd113, %rd2, %rd112;
	add.s32 	%r130, %r128, %r80;
	mul.wide.u32 	%rd114, %r130, 2;
	add.s64 	%rd115, %rd1, %rd114;
	ld.global.u16 	%rs176, [%rd113];
	ld.global.u16 	%rs177, [%rd115];
	// begin inline asm
	{ mul.bf16 %rs175,%rs176,%rs177; }

	// end inline asm
	// begin inline asm
	{ add.bf16 %rs178,%rs172,%rs175; }

	// end inline asm
	add.s32 	%r131, %r125, 3;
	mul.wide.u32 	%rd116, %r131, 2;
	add.s64 	%rd117, %rd2, %rd116;
	add.s32 	%r132, %r130, %r80;
	mul.wide.u32 	%rd118, %r132, 2;
	add.s64 	%rd119, %rd1, %rd118;
	ld.global.u16 	%rs182, [%rd117];
	ld.global.u16 	%rs183, [%rd119];
	// begin inline asm
	{ mul.bf16 %rs181,%rs182,%rs183; }

	// end inline asm
	// begin inline asm
	{ add.bf16 %rs204,%rs178,%rs181; }

	// end inline asm
	add.s32 	%r153, %r153, 4;
$L__BB1_11:
	setp.eq.s32 	%p11, %r65, 0;
	@%p11 bra 	$L__BB1_14;
	mad.lo.s32 	%r157, %r153, %r80, %r86;
	add.s32 	%r156, %r153, %r5;
	neg.s32 	%r155, %r65;
$L__BB1_13:
	.pragma "nounroll";
	mul.wide.u32 	%rd120, %r156, 2;
	add.s64 	%rd121, %rd2, %rd120;
	mul.wide.u32 	%rd122, %r157, 2;
	add.s64 	%rd123, %rd1, %rd122;
	ld.global.u16 	%rs188, [%rd121];
	ld.global.u16 	%rs189, [%rd123];
	// begin inline asm
	{ mul.bf16 %rs187,%rs188,%rs189; }

	// end inline asm
	// begin inline asm
	{ add.bf16 %rs204,%rs204,%rs187; }

	// end inline asm
	add.s32 	%r157, %r157, %r80;
	add.s32 	%r156, %r156, 1;
	add.s32 	%r155, %r155, 1;
	setp.ne.s32 	%p12, %r155, 0;
	@%p12 bra 	$L__BB1_13;
$L__BB1_14:
	ld.param.u64 	%rd131, [_Z7kernel1iiiPK13__nv_bfloat16S1_PS__param_5];
	mad.lo.s32 	%r133, %r80, %r1, %r86;
	cvta.to.global.u64 	%rd124, %rd131;
	mul.wide.u32 	%rd125, %r133, 2;
	add.s64 	%rd126, %rd124, %rd125;
	ld.global.u16 	%rs195, [%rd126];
	// begin inline asm
	{ add.bf16 %rs193,%rs204,%rs195; }

	// end inline asm
	st.global.u16 	[%rd126], %rs193;
$L__BB1_15:
	ret;

}
	// .globl	_Z7kernel2ILj32EEviiiPK13__nv_bfloat16S2_PS0_
.visible .entry _Z7kernel2ILj32EEviiiPK13__nv_bfloat16S2_PS0_(
	.param .u32 _Z7kernel2ILj32EEviiiPK13__nv_bfloat16S2_PS0__param_0,
	.param .u32 _Z7kernel2ILj32EEviiiPK13__nv_bfloat16S2_PS0__param_1,
	.param .u32 _Z7kernel2ILj32EEviiiPK13__nv_bfloat16S2_PS0__param_2,
	.param .u64 .ptr .align 1 _Z7kernel2ILj32EEviiiPK13__nv_bfloat16S2_PS0__param_3,
	.param .u64 .ptr .align 1 _Z7kernel2ILj32EEviiiPK13__nv_bfloat16S2_PS0__param_4,
	.param .u64 .ptr .align 1 _Z7kernel2ILj32EEviiiPK13__nv_bfloat16S2_PS0__param_5
)
{
	.reg .pred 	%p<13>;
	.reg .b16 	%rs<205>;
	.reg .b32 	%r<172>;
	.reg .b64 	%rd<126>;
	.reg .b64 	%fd<2>;

	ld.param.u32 	%r80, [_Z7kernel2ILj32EEviiiPK13__nv_bfloat16S2_PS0__param_0];
	ld.param.u32 	%r81, [_Z7kernel2ILj32EEviiiPK13__nv_bfloat16S2_PS0__param_1];
	ld.param.u32 	%r79, [_Z7kernel2ILj32EEviiiPK13__nv_bfloat16S2_PS0__param_2];
	ld.param.u64 	%rd4, [_Z7kernel2ILj32EEviiiPK13__nv_bfloat16S2_PS0__param_3];
	ld.param.u64 	%rd5, [_Z7kernel2ILj32EEviiiPK13__nv_bfloat16S2_PS0__param_4];
	cvta.to.global.u64 	%rd1, %rd5;
	cvta.to.global.u64 	%rd2, %rd4;
	mov.u32 	%r82, %ctaid.x;
	shl.b32 	%r83, %r82, 5;
	mov.u32 	%r84, %tid.x;
	shr.u32 	%r85, %r84, 5;
	or.b32  	%r1, %r83, %r85;
	mov.u32 	%r86, %ctaid.y;
	shl.b32 	%r2, %r86, 5;
	and.b32  	%r3, %r84, 31;
	or.b32  	%r87, %r2, %r3;
	setp.ge.u32 	%p1, %r1, %r80;
	setp.ge.u32 	%p2, %r87, %r81;
	or.pred  	%p3, %p1, %p2;
	@%p3 bra 	$L__BB2_15;
	mov.f64 	%fd1, 0d0000000000000000;
	// begin inline asm
	{  cvt.rn.bf16.f64 %rs204, %fd1;}

	// end inline asm
	setp.lt.s32 	%p4, %r79, 1;
	@%p4 bra 	$L__BB2_14;
	mul.lo.s32 	%r5, %r79, %r1;
	and.b32  	%r6, %r79, 15;
	setp.lt.u32 	%p5, %r79, 16;
	mov.b32 	%r167, 0;
	@%p5 bra 	$L__BB2_5;
	and.b32  	%r167, %r79, 2147483632;
	neg.s32 	%r165, %r167;
	add.s32 	%r89, %r81, %r2;
	add.s32 	%r164, %r89, %r3;
	shl.b32 	%r10, %r81, 4;
	shl.b32 	%r90, %r81, 1;
	add.s32 	%r91, %r2, %r90;
	add.s32 	%r163, %r91, %r3;
	mad.lo.s32 	%r92, %r81, 3, %r2;
	add.s32 	%r162, %r92, %r3;
	shl.b32 	%r93, %r81, 2;
	add.s32 	%r94, %r2, %r93;
	add.s32 	%r161, %r94, %r3;
	mad.lo.s32 	%r95, %r81, 5, %r2;
	add.s32 	%r160, %r95, %r3;
	mad.lo.s32 	%r96, %r81, 6, %r2;
	add.s32 	%r159, %r96, %r3;
	mad.lo.s32 	%r97, %r81, 7, %r2;
	add.s32 	%r158, %r97, %r3;
	shl.b32 	%r98, %r81, 3;
	add.s32 	%r99, %r2, %r98;
	add.s32 	%r157, %r99, %r3;
	mad.lo.s32 	%r100, %r81, 9, %r2;
	add.s32 	%r156, %r100, %r3;
	mad.lo.s32 	%r101, %r81, 10, %r2;
	add.s32 	%r155, %r101, %r3;
	mad.lo.s32 	%r102, %r81, 11, %r2;
	add.s32 	%r154, %r102, %r3;
	mad.lo.s32 	%r103, %r81, 12, %r2;
	add.s32 	%r153, %r103, %r3;
	mad.lo.s32 	%r104, %r81, 13, %r2;
	add.s32 	%r152, %r104, %r3;
	mad.lo.s32 	%r105, %r81, 14, %r2;
	add.s32 	%r151, %r105, %r3;
	mad.lo.s32 	%r106, %r81, 15, %r2;
	add.s32 	%r150, %r106, %r3;
	add.s32 	%r148, %r5, 7;
	mov.u32 	%r149, %r87;
$L__BB2_4:
	.pragma "nounroll";
	add.s32 	%r107, %r148, -7;
	mul.wide.u32 	%rd6, %r107, 2;
	add.s64 	%rd7, %rd2, %rd6;
	mul.wide.u32 	%rd8, %r149, 2;
	add.s64 	%rd9, %rd1, %rd8;
	ld.global.u16 	%rs18, [%rd7];
	ld.global.u16 	%rs19, [%rd9];
	// begin inline asm
	{ mul.bf16 %rs17,%rs18,%rs19; }

	// end inline asm
	// begin inline asm
	{ add.bf16 %rs20,%rs204,%rs17; }

	// end inline asm
	add.s32 	%r108, %r148, -6;
	mul.wide.u32 	%rd10, %r108, 2;
	add.s64 	%rd11, %rd2, %rd10;
	mul.wide.u32 	%rd12, %r164, 2;
	add.s64 	%rd13, %rd1, %rd12;
	ld.global.u16 	%rs24, [%rd11];
	ld.global.u16 	%rs25, [%rd13];
	// begin inline asm
	{ mul.bf16 %rs23,%rs24,%rs25; }

	// end inline asm
	// begin inline asm
	{ add.bf16 %rs26,%rs20,%rs23; }

	// end inline asm
	add.s32 	%r109, %r148, -5;
	mul.wide.u32 	%rd14, %r109, 2;
	add.s64 	%rd15, %rd2, %rd14;
	mul.wide.u32 	%rd16, %r163, 2;
	add.s64 	%rd17, %rd1, %rd16;
	ld.global.u16 	%rs30, [%rd15];
	ld.global.u16 	%rs31, [%rd17];
	// begin inline asm
	{ mul.bf16 %rs29,%rs30,%rs31; }

	// end inline asm
	// begin inline asm
	{ add.bf16 %rs32,%rs26,%rs29; }

	// end inline asm
	add.s32 	%r110, %r148, -4;
	mul.wide.u32 	%rd18, %r110, 2;
	add.s64 	%rd19, %rd2, %rd18;
	mul.wide.u32 	%rd20, %r162, 2;
	add.s64 	%rd21, %rd1, %rd20;
	ld.global.u16 	%rs36, [%rd19];
	ld.global.u16 	%rs37, [%rd21];
	// begin inline asm
	{ mul.bf16 %rs35,%rs36,%rs37; }

	// end inline asm
	// begin inline asm
	{ add.bf16 %rs38,%rs32,%rs35; }

	// end inline asm
	add.s32 	%r111, %r148, -3;
	mul.wide.u32 	%rd22, %r111, 2;
	add.s64 	%rd23, %rd2, %rd22;
	mul.wide.u32 	%rd24, %r161, 2;
	add.s64 	%rd25, %rd1, %rd24;
	ld.global.u16 	%rs42, [%rd23];
	ld.global.u16 	%rs43, [%rd25];
	// begin inline asm
	{ mul.bf16 %rs41,%rs42,%rs43; }

	// end inline asm
	// begin inline asm
	{ add.bf16 %rs44,%rs38,%rs41; }

	// end inline asm
	add.s32 	%r112, %r148, -2;
	mul.wide.u32 	%rd26, %r112, 2;
	add.s64 	%rd27, %rd2, %rd26;
	mul.wide.u32 	%rd28, %r160, 2;
	add.s64 	%rd29, %rd1, %rd28;
	ld.global.u16 	%rs48, [%rd27];
	ld.global.u16 	%rs49, [%rd29];
	// begin inline asm
	{ mul.bf16 %rs47,%rs48,%rs49; }

	// end inline asm
	// begin inline asm
	{ add.bf16 %rs50,%rs44,%rs47; }

	// end inline asm
	add.s32 	%r113, %r148, -1;
	mul.wide.u32 	%rd30, %r113, 2;
	add.s64 	%rd31, %rd2, %rd30;
	mul.wide.u32 	%rd32, %r159, 2;
	add.s64 	%rd33, %rd1, %rd32;
	ld.global.u16 	%rs54, [%rd31];
	ld.global.u16 	%rs55, [%rd33];
	// begin inline asm
	{ mul.bf16 %rs53,%rs54,%rs55; }

	// end inline asm
	// begin inline asm
	{ add.bf16 %rs56,%rs50,%rs53; }

	// end inline asm
	add.s32 	%r114, %r148, 8;
	mul.wide.u32 	%rd34, %r148, 2;
	add.s64 	%rd35, %rd2, %rd34;
	mul.wide.u32 	%rd36, %r158, 2;
	add.s64 	%rd37, %rd1, %rd36;
	ld.global.u16 	%rs60, [%rd35];
	ld.global.u16 	%rs61, [%rd37];
	// begin inline asm
	{ mul.bf16 %rs59,%rs60,%rs61; }

	// end inline asm
	// begin inline asm
	{ add.bf16 %rs62,%rs56,%rs59; }

	// end inline asm
	add.s32 	%r115, %r148, 1;
	mul.wide.u32 	%rd38, %r115, 2;
	add.s64 	%rd39, %rd2, %rd38;
	mul.wide.u32 	%rd40, %r157, 2;
	add.s64 	%rd41, %rd1, %rd40;
	ld.global.u16 	%rs66, [%rd39];
	ld.global.u16 	%rs67, [%rd41];
	// begin inline asm
	{ mul.bf16 %rs65,%rs66,%rs67; }

	// end inline asm
	// begin inline asm
	{ add.bf16 %rs68,%rs62,%rs65; }

	// end inline asm
	add.s32 	%r116, %r148, 2;
	mul.wide.u32 	%rd42, %r116, 2;
	add.s64 	%rd43, %rd2, %rd42;
	mul.wide.u32 	%rd44, %r156, 2;
	add.s64 	%rd45, %rd1, %rd44;
	ld.global.u16 	%rs72, [%rd43];
	ld.global.u16 	%rs73, [%rd45];
	// begin inline asm
	{ mul.bf16 %rs71,%rs72,%rs73; }

	// end inline asm
	// begin inline asm
	{ add.bf16 %rs74,%rs68,%rs71; }

	// end inline asm
	add.s32 	%r117, %r148, 3;
	mul.wide.u32 	%rd46, %r117, 2;
	add.s64 	%rd47, %rd2, %rd46;
	mul.wide.u32 	%rd48, %r155, 2;
	add.s64 	%rd49, %rd1, %rd48;
	ld.global.u16 	%rs78, [%rd47];
	ld.global.u16 	%rs79, [%rd49];
	// begin inline asm
	{ mul.bf16 %rs77,%rs78,%rs79; }

	// end inline asm
	// begin inline asm
	{ add.bf16 %rs80,%rs74,%rs77; }

	// end inline asm
	add.s32 	%r118, %r148, 4;
	mul.wide.u32 	%rd50, %r118, 2;
	add.s64 	%rd51, %rd2, %rd50;
	mul.wide.u32 	%rd52, %r154, 2;
	add.s64 	%rd53, %rd1, %rd52;
	ld.global.u16 	%rs84, [%rd51];
	ld.global.u16 	%rs85, [%rd53];
	// begin inline asm
	{ mul.bf16 %rs83,%rs84,%rs85; }

	// end inline asm
	// begin inline asm
	{ add.bf16 %rs86,%rs80,%rs83; }

	// end inline asm
	add.s32 	%r119, %r148, 5;
	mul.wide.u32 	%rd54, %r119, 2;
	add.s64 	%rd55, %rd2, %rd54;
	mul.wide.u32 	%rd56, %r153, 2;
	add.s64 	%rd57, %rd1, %rd56;
	ld.global.u16 	%rs90, [%rd55];
	ld.global.u16 	%rs91, [%rd57];
	// begin inline asm
	{ mul.bf16 %rs89,%rs90,%rs91; }

	// end inline asm
	// begin inline asm
	{ add.bf16 %rs92,%rs86,%rs89; }

	// end inline asm
	add.s32 	%r120, %r148, 6;
	mul.wide.u32 	%rd58, %r120, 2;
	add.s64 	%rd59, %rd2, %rd58;
	mul.wide.u32 	%rd60, %r152, 2;
	add.s64 	%rd61, %rd1, %rd60;
	ld.global.u16 	%rs96, [%rd59];
	ld.global.u16 	%rs97, [%rd61];
	// begin inline asm
	{ mul.bf16 %rs95,%rs96,%rs97; }

	// end inline asm
	// begin inline asm
	{ add.bf16 %rs98,%rs92,%rs95; }

	// end inline asm
	add.s32 	%r121, %r148, 7;
	mul.wide.u32 	%rd62, %r121, 2;
	add.s64 	%rd63, %rd2, %rd62;
	mul.wide.u32 	%rd64, %r151, 2;
	add.s64 	%rd65, %rd1, %rd64;
	ld.global.u16 	%rs102, [%rd63];
	ld.global.u16 	%rs103, [%rd65];
	// begin inline asm
	{ mul.bf16 %rs101,%rs102,%rs103; }

	// end inline asm
	// begin inline asm
	{ add.bf16 %rs104,%rs98,%rs101; }

	// end inline asm
	mul.wide.u32 	%rd66, %r114, 2;
	add.s64 	%rd67, %rd2, %rd66;
	mul.wide.u32 	%rd68, %r150, 2;
	add.s64 	%rd69, %rd1, %rd68;
	ld.global.u16 	%rs108, [%rd67];
	ld.global.u16 	%rs109, [%rd69];
	// begin inline asm
	{ mul.bf16 %rs107,%rs108,%rs109; }

	// end inline asm
	// begin inline asm
	{ add.bf16 %rs204,%rs104,%rs107; }

	// end inline asm
	add.s32 	%r165, %r165, 16;
	add.s32 	%r164, %r164, %r10;
	add.s32 	%r163, %r163, %r10;
	add.s32 	%r162, %r162, %r10;
	add.s32 	%r161, %r161, %r10;
	add.s32 	%r160, %r160, %r10;
	add.s32 	%r159, %r159, %r10;
	add.s32 	%r158, %r158, %r10;
	add.s32 	%r157, %r157, %r10;
	add.s32 	%r156, %r156, %r10;
	add.s32 	%r155, %r155, %r10;
	add.s32 	%r154, %r154, %r10;
	add.s32 	%r153, %r153, %r10;
	add.s32 	%r152, %r152, %r10;
	add.s32 	%r151, %r151, %r10;
	add.s32 	%r150, %r150, %r10;
	add.s32 	%r149, %r149, %r10;
	add.s32 	%r148, %r148, 16;
	setp.ne.s32 	%p6, %r165, 0;
	@%p6 bra 	$L__BB2_4;
$L__BB2_5:
	setp.eq.s32 	%p7, %r6, 0;
	@%p7 bra 	$L__BB2_14;
	and.b32  	%r63, %r79, 7;
	setp.lt.u32 	%p8, %r6, 8;
	@%p8 bra 	$L__BB2_8;
	add.s32 	%r122, %r167, %r5;
	mul.wide.u32 	%rd70, %r122, 2;
	add.s64 	%rd71, %rd2, %rd70;
	mad.lo.s32 	%r123, %r167, %r81, %r87;
	mul.wide.u32 	%rd72, %r123, 2;
	add.s64 	%rd73, %rd1, %rd72;
	ld.global.u16 	%rs115, [%rd71];
	ld.global.u16 	%rs116, [%rd73];
	// begin inline asm
	{ mul.bf16 %rs114,%rs115,%rs116; }

	// end inline asm
	// begin inline asm
	{ add.bf16 %rs117,%rs204,%rs114; }

	// end inline asm
	add.s32 	%r124, %r122, 1;
	mul.wide.u32 	%rd74, %r124, 2;
	add.s64 	%rd75, %rd2, %rd74;
	add.s32 	%r125, %r123, %r81;
	mul.wide.u32 	%rd76, %r125, 2;
	add.s64 	%rd77, %rd1, %rd76;
	ld.global.u16 	%rs121, [%rd75];
	ld.global.u16 	%rs122, [%rd77];
	// begin inline asm
	{ mul.bf16 %rs120,%rs121,%rs122; }

	// end inline asm
	// begin inline asm
	{ add.bf16 %rs123,%rs117,%rs120; }

	// end inline asm
	add.s32 	%r126, %r122, 2;
	mul.wide.u32 	%rd78, %r126, 2;
	add.s64 	%rd79, %rd2, %rd78;
	add.s32 	%r127, %r125, %r81;
	mul.wide.u32 	%rd80, %r127, 2;
	add.s64 	%rd81, %rd1, %rd80;
	ld.global.u16 	%rs127, [%rd79];
	ld.global.u16 	%rs128, [%rd81];
	// begin inline asm
	{ mul.bf16 %rs126,%rs127,%rs128; }

	// end inline asm
	// begin inline asm
	{ add.bf16 %rs129,%rs123,%rs126; }

	// end inline asm
	add.s32 	%r128, %r122, 3;
	mul.wide.u32 	%rd82, %r128, 2;
	add.s64 	%rd83, %rd2, %rd82;
	add.s32 	%r129, %r127, %r81;
	mul.wide.u32 	%rd84, %r129, 2;
	add.s64 	%rd85, %rd1, %rd84;
	ld.global.u16 	%rs133, [%rd83];
	ld.global.u16 	%rs134, [%rd85];
	// begin inline asm
	{ mul.bf16 %rs132,%rs133,%rs134; }

	// end inline asm
	// begin inline asm
	{ add.bf16 %rs135,%rs129,%rs132; }

	// end inline asm
	add.s32 	%r130, %r122, 4;
	mul.wide.u32 	%rd86, %r130, 2;
	add.s64 	%rd87, %rd2, %rd86;
	add.s32 	%r131, %r129, %r81;
	mul.wide.u32 	%rd88, %r131, 2;
	add.s64 	%rd89, %rd1, %rd88;
	ld.global.u16 	%rs139, [%rd87];
	ld.global.u16 	%rs140, [%rd89];
	// begin inline asm
	{ mul.bf16 %rs138,%rs139,%rs140; }

	// end inline asm
	// begin inline asm
	{ add.bf16 %rs141,%rs135,%rs138; }

	// end inline asm
	add.s32 	%r132, %r122, 5;
	mul.wide.u32 	%rd90, %r132, 2;
	add.s64 	%rd91, %rd2, %rd90;
	add.s32 	%r133, %r131, %r81;
	mul.wide.u32 	%rd92, %r133, 2;
	add.s64 	%rd93, %rd1, %rd92;
	ld.global.u16 	%rs145, [%rd91];
	ld.global.u16 	%rs146, [%rd93];
	// begin inline asm
	{ mul.bf16 %rs144,%rs145,%rs146; }

	// end inline asm
	// begin inline asm
	{ add.bf16 %rs147,%rs141,%rs144; }

	// end inline asm
	add.s32 	%r134, %r122, 6;
	mul.wide.u32 	%rd94, %r134, 2;
	add.s64 	%rd95, %rd2, %rd94;
	add.s32 	%r135, %r133, %r81;
	mul.wide.u32 	%rd96, %r135, 2;
	add.s64 	%rd97, %rd1, %rd96;
	ld.global.u16 	%rs151, [%rd95];
	ld.global.u16 	%rs152, [%rd97];
	// begin inline asm
	{ mul.bf16 %rs150,%rs151,%rs152; }

	// end inline asm
	// begin inline asm
	{ add.bf16 %rs153,%rs147,%rs150; }

	// end inline asm
	add.s32 	%r136, %r122, 7;
	mul.wide.u32 	%rd98, %r136, 2;
	add.s64 	%rd99, %rd2, %rd98;
	add.s32 	%r137, %r135, %r81;
	mul.wide.u32 	%rd100, %r137, 2;
	add.s64 	%rd101, %rd1, %rd100;
	ld.global.u16 	%rs157, [%rd99];
	ld.global.u16 	%rs158, [%rd101];
	// begin inline asm
	{ mul.bf16 %rs156,%rs157,%rs158; }

	// end inline asm
	// begin inline asm
	{ add.bf16 %rs204,%rs153,%rs156; }

	// end inline asm
	add.s32 	%r167, %r167, 8;
$L__BB2_8:
	setp.eq.s32 	%p9, %r63, 0;
	@%p9 bra 	$L__BB2_14;
	and.b32  	%r66, %r79, 3;
	setp.lt.u32 	%p10, %r63, 4;
	@%p10 bra 	$L__BB2_11;
	add.s32 	%r138, %r167, %r5;
	mul.wide.u32 	%rd102, %r138, 2;
	add.s64 	%rd103, %rd2, %rd102;
	mad.lo.s32 	%r139, %r167, %r81, %r87;
	mul.wide.u32 	%rd104, %r139, 2;
	add.s64 	%rd105, %rd1, %rd104;
	ld.global.u16 	%rs164, [%rd103];
	ld.global.u16 	%rs165, [%rd105];
	// begin inline asm
	{ mul.bf16 %rs163,%rs164,%rs165; }

	// end inline asm
	// begin inline asm
	{ add.bf16 %rs166,%rs204,%rs163; }

	// end inline asm
	add.s32 	%r140, %r138, 1;
	mul.wide.u32 	%rd106, %r140, 2;
	add.s64 	%rd107, %rd2, %rd106;
	add.s32 	%r141, %r139, %r81;
	mul.wide.u32 	%rd108, %r141, 2;
	add.s64 	%rd109, %rd1, %rd108;
	ld.global.u16 	%rs170, [%rd107];
	ld.global.u16 	%rs171, [%rd109];
	// begin inline asm
	{ mul.bf16 %rs169,%rs170,%rs171; }

	// end inline asm
	// begin inline asm
	{ add.bf16 %rs172,%rs166,%rs169; }

	// end inline asm
	add.s32 	%r142, %r138, 2;
	mul.wide.u32 	%rd110, %r142, 2;
	add.s64 	%rd111, %rd2, %rd110;
	add.s32 	%r143, %r141, %r81;
	mul.wide.u32 	%rd112, %r143, 2;
	add.s64 	%rd113, %rd1, %rd112;
	ld.global.u16 	%rs176, [%rd111];
	ld.global.u16 	%rs177, [%rd113];
	// begin inline asm
	{ mul.bf16 %rs175,%rs176,%rs177; }

	// end inline asm
	// begin inline asm
	{ add.bf16 %rs178,%rs172,%rs175; }

	// end inline asm
	add.s32 	%r144, %r138, 3;
	mul.wide.u32 	%rd114, %r144, 2;
	add.s64 	%rd115, %rd2, %rd114;
	add.s32 	%r145, %r143, %r81;
	mul.wide.u32 	%rd116, %r145, 2;
	add.s64 	%rd117, %rd1, %rd116;
	ld.global.u16 	%rs182, [%rd115];
	ld.global.u16 	%rs183, [%rd117];
	// begin inline asm
	{ mul.bf16 %rs181,%rs182,%rs183; }

	// end inline asm
	// begin inline asm
	{ add.bf16 %rs204,%rs178,%rs181; }

	// end inline asm
	add.s32 	%r167, %r167, 4;
$L__BB2_11:
	setp.eq.s32 	%p11, %r66, 0;
	@%p11 bra 	$L__BB2_14;
	mad.lo.s32 	%r146, %r167, %r81, %r2;
	add.s32 	%r171, %r146, %r3;
	add.s32 	%r170, %r167, %r5;
	neg.s32 	%r169, %r66;
$L__BB2_13:
	.pragma "nounroll";
	mul.wide.u32 	%rd118, %r170, 2;
	add.s64 	%rd119, %rd2, %rd118;
	mul.wide.u32 	%rd120, %r171, 2;
	add.s64 	%rd121, %rd1, %rd120;
	ld.global.u16 	%rs188, [%rd119];
	ld.global.u16 	%rs189, [%rd121];
	// begin inline asm
	{ mul.bf16 %rs187,%rs188,%rs189; }

	// end inline asm
	// begin inline asm
	{ add.bf16 %rs204,%rs204,%rs187; }

	// end inline asm
	add.s32 	%r171, %r171, %r81;
	add.s32 	%r170, %r170, 1;
	add.s32 	%r169, %r169, 1;
	setp.ne.s32 	%p12, %r169, 0;
	@%p12 bra 	$L__BB2_13;
$L__BB2_14:
	ld.param.u64 	%rd125, [_Z7kernel2ILj32EEviiiPK13__nv_bfloat16S2_PS0__param_5];
	mad.lo.s32 	%r147, %r81, %r1, %r87;
	cvta.to.global.u64 	%rd122, %rd125;
	mul.wide.u32 	%rd123, %r147, 2;
	add.s64 	%rd124, %rd122, %rd123;
	ld.global.u16 	%rs195, [%rd124];
	// begin inline asm
	{ add.bf16 %rs193,%rs204,%rs195; }

	// end inline asm
	st.global.u16 	[%rd124], %rs193;
$L__BB2_15:
	ret;

}
	// .globl	_Z7kernel3ILi32EEviiiPK13__nv_bfloat16S2_PS0_
.visible .entry _Z7kernel3ILi32EEviiiPK13__nv_bfloat16S2_PS0_(
	.param .u32 _Z7kernel3ILi32EEviiiPK13__nv_bfloat16S2_PS0__param_0,
	.param .u32 _Z7kernel3ILi32EEviiiPK13__nv_bfloat16S2_PS0__param_1,
	.param .u32 _Z7kernel3ILi32EEviiiPK13__nv_bfloat16S2_PS0__param_2,
	.param .u64 .ptr .align 1 _Z7kernel3ILi32EEviiiPK13__nv_bfloat16S2_PS0__param_3,
	.param .u64 .ptr .align 1 _Z7kernel3ILi32EEviiiPK13__nv_bfloat16S2_PS0__param_4,
	.param .u64 .ptr .align 1 _Z7kernel3ILi32EEviiiPK13__nv_bfloat16S2_PS0__param_5
)
{
	.reg .pred 	%p<3>;
	.reg .b16 	%rs<205>;
	.reg .b32 	%r<40>;
	.reg .b64 	%rd<13>;
	.reg .b64 	%fd<2>;
	// demoted variable
	.shared .align 2 .b8 _ZZ7kernel3ILi32EEviiiPK13__nv_bfloat16S2_PS0_E2As[2048];
	// demoted variable
	.shared .align 2 .b8 _ZZ7kernel3ILi32EEviiiPK13__nv_bfloat16S2_PS0_E2Bs[2048];
	ld.param.u32 	%r19, [_Z7kernel3ILi32EEviiiPK13__nv_bfloat16S2_PS0__param_1];
	ld.param.u32 	%r20, [_Z7kernel3ILi32EEviiiPK13__nv_bfloat16S2_PS0__param_2];
	ld.param.u64 	%rd3, [_Z7kernel3ILi32EEviiiPK13__nv_bfloat16S2_PS0__param_3];
	ld.param.u64 	%rd4, [_Z7kernel3ILi32EEviiiPK13__nv_bfloat16S2_PS0__param_4];
	ld.param.u64 	%rd5, [_Z7kernel3ILi32EEviiiPK13__nv_bfloat16S2_PS0__param_5];
	mov.u32 	%r21, %ctaid.x;
	mov.u32 	%r22, %ctaid.y;
	shl.b32 	%r1, %r21, 5;
	shl.b32 	%r2, %r22, 5;
	mov.f64 	%fd1, 0d0000000000000000;
	// begin inline asm
	{  cvt.rn.bf16.f64 %rs204, %fd1;}

	// end inline asm
	mov.u32 	%r3, %tid.x;
	and.b32  	%r4, %r3, 31;
	shr.u32 	%r5, %r3, 5;
	setp.lt.s32 	%p1, %r20, 1;
	@%p1 bra 	$L__BB3_3;
	and.b32  	%r24, %r3, 992;
	or.b32  	%r25, %r24, %r4;
	shl.b32 	%r26, %r25, 1;
	mov.u32 	%r27, _ZZ7kernel3ILi32EEviiiPK13__nv_bfloat16S2_PS0_E2As;
	add.s32 	%r6, %r27, %r26;
	mov.u32 	%r28, _ZZ7kernel3ILi32EEviiiPK13__nv_bfloat16S2_PS0_E2Bs;
	add.s32 	%r7, %r28, %r26;
	shl.b32 	%r8, %r19, 5;
	shl.b32 	%r29, %r3, 1;
	and.b32  	%r30, %r29, 1984;
	add.s32 	%r9, %r27, %r30;
	shl.b32 	%r31, %r4, 1;
	add.s32 	%r10, %r28, %r31;
	mad.lo.s32 	%r32, %r20, %r5, %r2;
	add.s32 	%r38, %r32, %r4;
	add.s32 	%r33, %r5, %r1;
	mad.lo.s32 	%r37, %r20, %r33, %r4;
	cvta.to.global.u64 	%rd1, %rd3;
	cvta.to.global.u64 	%rd2, %rd4;
	mov.b32 	%r39, 0;
$L__BB3_2:
	mul.wide.u32 	%rd6, %r37, 2;
	add.s64 	%rd7, %rd1, %rd6;
	ld.global.u16 	%rs198, [%rd7];
	st.shared.u16 	[%r6], %rs198;
	mul.wide.u32 	%rd8, %r38, 2;
	add.s64 	%rd9, %rd2, %rd8;
	ld.global.u16 	%rs199, [%rd9];
	st.shared.u16 	[%r7], %rs199;
	bar.sync 	0;
	ld.shared.u16 	%rs7, [%r9];
	ld.shared.u16 	%rs8, [%r10];
	// begin inline asm
	{ mul.bf16 %rs6,%rs7,%rs8; }

	// end inline asm
	// begin inline asm
	{ add.bf16 %rs9,%rs204,%rs6; }

	// end inline asm
	ld.shared.u16 	%rs13, [%r9+2];
	ld.shared.u16 	%rs14, [%r10+64];
	// begin inline asm
	{ mul.bf16 %rs12,%rs13,%rs14; }

	// end inline asm
	// begin inline asm
	{ add.bf16 %rs15,%rs9,%rs12; }

	// end inline asm
	ld.shared.u16 	%rs19, [%r9+4];
	ld.shared.u16 	%rs20, [%r10+128];
	// begin inline asm
	{ mul.bf16 %rs18,%rs19,%rs20; }

	// end inline asm
	// begin inline asm
	{ add.bf16 %rs21,%rs15,%rs18; }

	// end inline asm
	ld.shared.u16 	%rs25, [%r9+6];
	ld.shared.u16 	%rs26, [%r10+192];
	// begin inline asm
	{ mul.bf16 %rs24,%rs25,%rs26; }

	// end inline asm
	// begin inline asm
	{ add.bf16 %rs27,%rs21,%rs24; }

	// end inline asm
	ld.shared.u16 	%rs31, [%r9+8];
	ld.shared.u16 	%rs32, [%r10+256];
	// begin inline asm
	{ mul.bf16 %rs30,%rs31,%rs32; }

	// end inline asm
	// begin inline asm
	{ add.bf16 %rs33,%rs27,%rs30; }

	// end inline asm
	ld.shared.u16 	%rs37, [%r9+10];
	ld.shared.u16 	%rs38, [%r10+320];
	// begin inline asm
	{ mul.bf16 %rs36,%rs37,%rs38; }

	// end inline asm
	// begin inline asm
	{ add.bf16 %rs39,%rs33,%rs36; }

	// end inline asm
	ld.shared.u16 	%rs43, [%r9+12];
	ld.shared.u16 	%rs44, [%r10+384];
	// begin inline asm
	{ mul.bf16 %rs42,%rs43,%rs44; }

	// end inline asm
	// begin inline asm
	{ add.bf16 %rs45,%rs39,%rs42; }

	// end inline asm
	ld.shared.u16 	%rs49, [%r9+14];
	ld.shared.u16 	%rs50, [%r10+448];
	// begin inline asm
	{ mul.bf16 %rs48,%rs49,%rs50; }

	// end inline asm
	// begin inline asm
	{ add.bf16 %rs51,%rs45,%rs48; }

	// end inline asm
	ld.shared.u16 	%rs55, [%r9+16];
	ld.shared.u16 	%rs56, [%r10+512];
	// begin inline asm
	{ mul.bf16 %rs54,%rs55,%rs56; }

	// end inline asm
	// begin inline asm
	{ add.bf16 %rs57,%rs51,%rs54; }

	// end inline asm
	ld.shared.u16 	%rs61, [%r9+18];
	ld.shared.u16 	%rs62, [%r10+576];
	// begin inline asm
	{ mul.bf16 %rs60,%rs61,%rs62; }

	// end inline asm
	// begin inline asm
	{ add.bf16 %rs63,%rs57,%rs60; }

	// end inline asm
	ld.shared.u16 	%rs67, [%r9+20];
	ld.shared.u16 	%rs68, [%r10+640];
	// begin inline asm
	{ mul.bf16 %rs66,%rs67,%rs68; }

	// end inline asm
	// begin inline asm
	{ add.bf16 %rs69,%rs63,%rs66; }

	// end inline asm
	ld.shared.u16 	%rs73, [%r9+22];
	ld.shared.u16 	%rs74, [%r10+704];
	// begin inline asm
	{ mul.bf16 %rs72,%rs73,%rs74; }

	// end inline asm
	// begin inline asm
	{ add.bf16 %rs75,%rs69,%rs72; }

	// end inline asm
	ld.shared.u16 	%rs79, [%r9+24];
	ld.shared.u16 	%rs80, [%r10+768];
	// begin inline asm
	{ mul.bf16 %rs78,%rs79,%rs80; }

	// end inline asm
	// begin inline asm
	{ add.bf16 %rs81,%rs75,%rs78; }

	// end inline asm
	ld.shared.u16 	%rs85, [%r9+26];
	ld.shared.u16 	%rs86, [%r10+832];
	// begin inline asm
	{ mul.bf16 %rs84,%rs85,%rs86; }

	// end inline asm
	// begin inline asm
	{ add.bf16 %rs87,%rs81,%rs84; }

	// end inline asm
	ld.shared.u16 	%rs91, [%r9+28];
	ld.shared.u16 	%rs92, [%r10+896];
	// begin inline asm
	{ mul.bf16 %rs90,%rs91,%rs92; }

	// end inline asm
	// begin inline asm
	{ add.bf16 %rs93,%rs87,%rs90; }

	// end inline asm
	ld.shared.u16 	%rs97, [%r9+30];
	ld.shared.u16 	%rs98, [%r10+960];
	// begin inline asm
	{ mul.bf16 %rs96,%rs97,%rs98; }

	// end inline asm
	// begin inline asm
	{ add.bf16 %rs99,%rs93,%rs96; }

	// end inline asm
	ld.shared.u16 	%rs103, [%r9+32];
	ld.shared.u16 	%rs104, [%r10+1024];
	// begin inline asm
	{ mul.bf16 %rs102,%rs103,%rs104; }

	// end inline asm
	// begin inline asm
	{ add.bf16 %rs105,%rs99,%rs102; }

	// end inline asm
	ld.shared.u16 	%rs109, [%r9+34];
	ld.shared.u16 	%rs110, [%r10+1088];
	// begin inline asm
	{ mul.bf16 %rs108,%rs109,%rs110; }

	// end inline asm
	// begin inline asm
	{ add.bf16 %rs111,%rs105,%rs108; }

	// end inline asm
	ld.shared.u16 	%rs115, [%r9+36];
	ld.shared.u16 	%rs116, [%r10+1152];
	// begin inline asm
	{ mul.bf16 %rs114,%rs115,%rs116; }

	// end inline asm
	// begin inline asm
	{ add.bf16 %rs117,%rs111,%rs114; }

	// end inline asm
	ld.shared.u16 	%rs121, [%r9+38];
	ld.shared.u16 	%rs122, [%r10+1216];
	// begin inline asm
	{ mul.bf16 %rs120,%rs121,%rs122; }

	// end inline asm
	// begin inline asm
	{ add.bf16 %rs123,%rs117,%rs120; }

	// end inline asm
	ld.shared.u16 	%rs127, [%r9+40];
	ld.shared.u16 	%rs128, [%r10+1280];
	// begin inline asm
	{ mul.bf16 %rs126,%rs127,%rs128; }

	// end inline asm
	// begin inline asm
	{ add.bf16 %rs129,%rs123,%rs126; }

	// end inline asm
	ld.shared.u16 	%rs133, [%r9+42];
	ld.shared.u16 	%rs134, [%r10+1344];
	// begin inline asm
	{ mul.bf16 %rs132,%rs133,%rs134; }

	// end inline asm
	// begin inline asm
	{ add.bf16 %rs135,%rs129,%rs132; }

	// end inline asm
	ld.shared.u16 	%rs139, [%r9+44];
	ld.shared.u16 	%rs140, [%r10+1408];
	// begin inline asm
	{ mul.bf16 %rs138,%rs139,%rs140; }

	// end inline asm
	// begin inline asm
	{ add.bf16 %rs141,%rs135,%rs138; }

	// end inline asm
	ld.shared.u16 	%rs145, [%r9+46];
	ld.shared.u16 	%rs146, [%r10+1472];
	// begin inline asm
	{ mul.bf16 %rs144,%rs145,%rs146; }

	// end inline asm
	// begin inline asm
	{ add.bf16 %rs147,%rs141,%rs144; }

	// end inline asm
	ld.shared.u16 	%rs151, [%r9+48];
	ld.shared.u16 	%rs152, [%r10+1536];
	// begin inline asm
	{ mul.bf16 %rs150,%rs151,%rs152; }

	// end inline asm
	// begin inline asm
	{ add.bf16 %rs153,%rs147,%rs150; }

	// end inline asm
	ld.shared.u16 	%rs157, [%r9+50];
	ld.shared.u16 	%rs158, [%r10+1600];
	// begin inline asm
	{ mul.bf16 %rs156,%rs157,%rs158; }

	// end inline asm
	// begin inline asm
	{ add.bf16 %rs159,%rs153,%rs156; }

	// end inline asm
	ld.shared.u16 	%rs163, [%r9+52];
	ld.shared.u16 	%rs164, [%r10+1664];
	// begin inline asm
	{ mul.bf16 %rs162,%rs163,%rs164; }

	// end inline asm
	// begin inline asm
	{ add.bf16 %rs165,%rs159,%rs162; }

	// end inline asm
	ld.shared.u16 	%rs169, [%r9+54];
	ld.shared.u16 	%rs170, [%r10+1728];
	// begin inline asm
	{ mul.bf16 %rs168,%rs169,%rs170; }

	// end inline asm
	// begin inline asm
	{ add.bf16 %rs171,%rs165,%rs168; }

	// end inline asm
	ld.shared.u16 	%rs175, [%r9+56];
	ld.shared.u16 	%rs176, [%r10+1792];
	// begin inline asm
	{ mul.bf16 %rs174,%rs175,%rs176; }

	// end inline asm
	// begin inline asm
	{ add.bf16 %rs177,%rs171,%rs174; }

	// end inline asm
	ld.shared.u16 	%rs181, [%r9+58];
	ld.shared.u16 	%rs182, [%r10+1856];
	// begin inline asm
	{ mul.bf16 %rs180,%rs181,%rs182; }

	// end inline asm
	// begin inline asm
	{ add.bf16 %rs183,%rs177,%rs180; }

	// end inline asm
	ld.shared.u16 	%rs187, [%r9+60];
	ld.shared.u16 	%rs188, [%r10+1920];
	// begin inline asm
	{ mul.bf16 %rs186,%rs187,%rs188; }

	// end inline asm
	// begin inline asm
	{ add.bf16 %rs189,%rs183,%rs186; }

	// end inline asm
	ld.shared.u16 	%rs193, [%r9+62];
	ld.shared.u16 	%rs194, [%r10+1984];
	// begin inline asm
	{ mul.bf16 %rs192,%rs193,%rs194; }

	// end inline asm
	// begin inline asm
	{ add.bf16 %rs204,%rs189,%rs192; }

	// end inline asm
	bar.sync 	0;
	add.s32 	%r39, %r39, 32;
	add.s32 	%r38, %r38, %r8;
	add.s32 	%r37, %r37, 32;
	setp.lt.s32 	%p2, %r39, %r20;
	@%p2 bra 	$L__BB3_2;
$L__BB3_3:
	cvta.to.global.u64 	%rd10, %rd5;
	add.s32 	%r34, %r1, %r5;
	add.s32 	%r35, %r4, %r2;
	mad.lo.s32 	%r36, %r34, %r19, %r35;
	mul.wide.u32 	%rd11, %r36, 2;
	add.s64 	%rd12, %rd10, %rd11;
	ld.global.u16 	%rs201, [%rd12];
	// begin inline asm
	{ add.bf16 %rs200,%rs201,%rs204; }

	// end inline asm
	st.global.u16 	[%rd12], %rs200;
	ret;

}


// ===== COMPILED SASS (sm_100) =====

	.target	sm_100

	.elftype	@"ET_EXEC"


//--------------------- .note.nv.tkinfo           --------------------------
	.section	.note.nv.tkinfo,"",@"SHT_NOTE"
	.sectionflags	@"SHF_NOTE_NV_TKINFO"
	.tkinfo
        /*0018*/ 	.word	0x00000002
        /*0030*/ 	.string	""
        /*0030*/ 	.string	"ptxas"
        /*0030*/ 	.string	"Cuda compilation tools, release 13.0, V13.0.88"
        /*0030*/ 	.string	"Build cuda_13.0.r13.0/compiler.36424714_0"
        /*0030*/ 	.string	"-arch sm_100 -m 64 "



//--------------------- .note.nv.cuinfo           --------------------------
	.section	.note.nv.cuinfo,"",@"SHT_NOTE"
	.sectionflags	@"SHF_NOTE_NV_CUINFO"
        /*0018*/ 	.short	0x0002
        /*001a*/ 	.short	0x0064
        /*001c*/ 	.short	0x0082
	.zero		2


//--------------------- .nv.info                  --------------------------
	.section	.nv.info,"",@"SHT_CUDA_INFO"
	.align	4


	//----- nvinfo : EIATTR_REGCOUNT
	.align		4
        /*0000*/ 	.byte	0x04, 0x2f
        /*0002*/ 	.short	(.L_2 - .L_1)
	.align		4
.L_1:
        /*0004*/ 	.word	index@(_Z5hellov)
        /*0008*/ 	.word	0x00000018


	//----- nvinfo : EIATTR_FRAME_SIZE
	.align		4
.L_2:
        /*000c*/ 	.byte	0x04, 0x11
        /*000e*/ 	.short	(.L_4 - .L_3)
	.align		4
.L_3:
        /*0010*/ 	.word	index@(_Z5hellov)
        /*0014*/ 	.word	0x00000008


	//----- nvinfo : EIATTR_REGCOUNT
	.align		4
.L_4:
        /*0018*/ 	.byte	0x04, 0x2f
        /*001a*/ 	.short	(.L_6 - .L_5)
	.align		4
.L_5:
        /*001c*/ 	.word	index@(_Z7kernel1iiiPK13__nv_bfloat16S1_PS_)
        /*0020*/ 	.word	0x00000038


	//----- nvinfo : EIATTR_FRAME_SIZE
	.align		4
.L_6:
        /*0024*/ 	.byte	0x04, 0x11
        /*0026*/ 	.short	(.L_8 - .L_7)
	.align		4
.L_7:
        /*0028*/ 	.word	index@(_Z7kernel1iiiPK13__nv_bfloat16S1_PS_)
        /*002c*/ 	.word	0x00000000


	//----- nvinfo : EIATTR_REGCOUNT
	.align		4
.L_8:
        /*0030*/ 	.byte	0x04, 0x2f
        /*0032*/ 	.short	(.L_10 - .L_9)
	.align		4
.L_9:
        /*0034*/ 	.word	index@(_Z7kernel2ILj32EEviiiPK13__nv_bfloat16S2_PS0_)
        /*0038*/ 	.word	0x00000036


	//----- nvinfo : EIATTR_FRAME_SIZE
	.align		4
.L_10:
        /*003c*/ 	.byte	0x04, 0x11
        /*003e*/ 	.short	(.L_12 - .L_11)
	.align		4
.L_11:
        /*0040*/ 	.word	index@(_Z7kernel2ILj32EEviiiPK13__nv_bfloat16S2_PS0_)
        /*0044*/ 	.word	0x00000000


	//----- nvinfo : EIATTR_REGCOUNT
	.align		4
.L_12:
        /*0048*/ 	.byte	0x04, 0x2f
        /*004a*/ 	.short	(.L_14 - .L_13)
	.align		4
.L_13:
        /*004c*/ 	.word	index@(_Z7kernel3ILi32EEviiiPK13__nv_bfloat16S2_PS0_)
        /*0050*/ 	.word	0x00000020


	//----- nvinfo : EIATTR_FRAME_SIZE
	.align		4
.L_14:
        /*0054*/ 	.byte	0x04, 0x11
        /*0056*/ 	.short	(.L_16 - .L_15)
	.align		4
.L_15:
        /*0058*/ 	.word	index@(_Z7kernel3ILi32EEviiiPK13__nv_bfloat16S2_PS0_)
        /*005c*/ 	.word	0x00000000


	//----- nvinfo : EIATTR_MIN_STACK_SIZE
	.align		4
.L_16:
        /*0060*/ 	.byte	0x04, 0x12
        /*0062*/ 	.short	(.L_18 - .L_17)
	.align		4
.L_17:
        /*0064*/ 	.word	index@(_Z7kernel3ILi32EEviiiPK13__nv_bfloat16S2_PS0_)
        /*0068*/ 	.word	0x00000000


	//----- nvinfo : EIATTR_MIN_STACK_SIZE
	.align		4
.L_18:
        /*006c*/ 	.byte	0x04, 0x12
        /*006e*/ 	.short	(.L_20 - .L_19)
	.align		4
.L_19:
        /*0070*/ 	.word	index@(_Z7kernel2ILj32EEviiiPK13__nv_bfloat16S2_PS0_)
        /*0074*/ 	.word	0x00000000


	//----- nvinfo : EIATTR_MIN_STACK_SIZE
	.align		4
.L_20:
        /*0078*/ 	.byte	0x04, 0x12
        /*007a*/ 	.short	(.L_22 - .L_21)
	.align		4
.L_21:
        /*007c*/ 	.word	index@(_Z7kernel1iiiPK13__nv_bfloat16S1_PS_)
        /*0080*/ 	.word	0x00000000


	//----- nvinfo : EIATTR_MIN_STACK_SIZE
	.align		4
.L_22:
        /*0084*/ 	.byte	0x04, 0x12
        /*0086*/ 	.short	(.L_24 - .L_23)
	.align		4
.L_23:
        /*0088*/ 	.word	index@(_Z5hellov)
        /*008c*/ 	.word	0x00000008
.L_24:


//--------------------- .nv.compat                --------------------------
	.section	.nv.compat,"",@"SHT_CUDA_COMPAT_INFO"
	.align	4
        /*0000*/ 	.byte	0x02, 0x09, 0x00, 0x00, 0x02, 0x02, 0x01, 0x00, 0x02, 0x05, 0x05, 0x00, 0x03, 0x07, 0x01, 0x01
        /*0010*/ 	.byte	0x02, 0x03, 0x00, 0x00, 0x02, 0x06, 0x01, 0x00, 0x04, 0x0b, 0x08, 0x00, 0x09, 0x00, 0x00, 0x00
        /*0020*/ 	.byte	0x00, 0x00, 0x00, 0x00


//--------------------- .nv.info._Z7kernel3ILi32EEviiiPK13__nv_bfloat16S2_PS0_ --------------------------
	.section	.nv.info._Z7kernel3ILi32EEviiiPK13__nv_bfloat16S2_PS0_,"",@"SHT_CUDA_INFO"
	.sectionflags	@""
	.align	4


	//----- nvinfo : EIATTR_CUDA_API_VERSION
	.align		4
        /*0000*/ 	.byte	0x04, 0x37
        /*0002*/ 	.short	(.L_26 - .L_25)
.L_25:
        /*0004*/ 	.word	0x00000082


	//----- nvinfo : EIATTR_KPARAM_INFO
	.align		4
.L_26:
        /*0008*/ 	.byte	0x04, 0x17
        /*000a*/ 	.short	(.L_28 - .L_27)
.L_27:
        /*000c*/ 	.word	0x00000000
        /*0010*/ 	.short	0x0005
        /*0012*/ 	.short	0x0020
        /*0014*/ 	.byte	0x00, 0xf5, 0x21, 0x00


	//----- nvinfo : EIATTR_KPARAM_INFO
	.align		4
.L_28:
        /*0018*/ 	.byte	0x04, 0x17
        /*001a*/ 	.short	(.L_30 - .L_29)
.L_29:
        /*001c*/ 	.word	0x00000000
        /*0020*/ 	.short	0x0004
        /*0022*/ 	.short	0x0018
        /*0024*/ 	.byte	0x00, 0xf5, 0x21, 0x00


	//----- nvinfo : EIATTR_KPARAM_INFO
	.align		4
.L_30:
        /*0028*/ 	.byte	0x04, 0x17
        /*002a*/ 	.short	(.L_32 - .L_31)
.L_31:
        /*002c*/ 	.word	0x00000000
        /*0030*/ 	.short	0x0003
        /*0032*/ 	.short	0x0010
        /*0034*/ 	.byte	0x00, 0xf5, 0x21, 0x00


	//----- nvinfo : EIATTR_KPARAM_INFO
	.align		4
.L_32:
        /*0038*/ 	.byte	0x04, 0x17
        /*003a*/ 	.short	(.L_34 - .L_33)
.L_33:
        /*003c*/ 	.word	0x00000000
        /*0040*/ 	.short	0x0002
        /*0042*/ 	.short	0x0008
        /*0044*/ 	.byte	0x00, 0xf0, 0x11, 0x00


	//----- nvinfo : EIATTR_KPARAM_INFO
	.align		4
.L_34:
        /*0048*/ 	.byte	0x04, 0x17
        /*004a*/ 	.short	(.L_36 - .L_35)
.L_35:
        /*004c*/ 	.word	0x00000000
        /*0050*/ 	.short	0x0001
        /*0052*/ 	.short	0x0004
        /*0054*/ 	.byte	0x00, 0xf0, 0x11, 0x00


	//----- nvinfo : EIATTR_KPARAM_INFO
	.align		4
.L_36:
        /*0058*/ 	.byte	0x04, 0x17
        /*005a*/ 	.short	(.L_38 - .L_37)
.L_37:
        /*005c*/ 	.word	0x00000000
        /*0060*/ 	.short	0x0000
        /*0062*/ 	.short	0x0000
        /*0064*/ 	.byte	0x00, 0xf0, 0x11, 0x00


	//----- nvinfo : EIATTR_SPARSE_MMA_MASK
	.align		4
.L_38:
        /*0068*/ 	.byte	0x03, 0x50
        /*006a*/ 	.short	0x0000


	//----- nvinfo : EIATTR_MAXREG_COUNT
	.align		4
        /*006c*/ 	.byte	0x03, 0x1b
        /*006e*/ 	.short	0x00ff


	//----- nvinfo : EIATTR_NUM_BARRIERS
	.align		4
        /*0070*/ 	.byte	0x02, 0x4c
        /*0072*/ 	.byte	0x01
	.zero		1


	//----- nvinfo : EIATTR_MERCURY_ISA_VERSION
	.align		4
        /*0074*/ 	.byte	0x03, 0x5f
        /*0076*/ 	.short	0x0101


	//----- nvinfo : EIATTR_VRC_CTA_INIT_COUNT
	.align		4
        /*0078*/ 	.byte	0x02, 0x4a
	.zero		1
	.zero		1


	//----- nvinfo : EIATTR_EXIT_INSTR_OFFSETS
	.align		4
        /*007c*/ 	.byte	0x04, 0x1c
        /*007e*/ 	.short	(.L_40 - .L_39)


	//   ....[0]....
.L_39:
        /*0080*/ 	.word	0x000007e0


	//----- nvinfo : EIATTR_CBANK_PARAM_SIZE
	.align		4
.L_40:
        /*0084*/ 	.byte	0x03, 0x19
        /*0086*/ 	.short	0x0028


	//----- nvinfo : EIATTR_PARAM_CBANK
	.align		4
        /*0088*/ 	.byte	0x04, 0x0a
        /*008a*/ 	.short	(.L_42 - .L_41)
	.align		4
.L_41:
        /*008c*/ 	.word	index@(.nv.constant0._Z7kernel3ILi32EEviiiPK13__nv_bfloat16S2_PS0_)
        /*0090*/ 	.short	0x0380
        /*0092*/ 	.short	0x0028


	//----- nvinfo : EIATTR_SW_WAR
	.align		4
.L_42:
        /*0094*/ 	.byte	0x04, 0x36
        /*0096*/ 	.short	(.L_44 - .L_43)
.L_43:
        /*0098*/ 	.word	0x00000008
.L_44:


//--------------------- .nv.info._Z7kernel2ILj32EEviiiPK13__nv_bfloat16S2_PS0_ --------------------------
	.section	.nv.info._Z7kernel2ILj32EEviiiPK13__nv_bfloat16S2_PS0_,"",@"SHT_CUDA_INFO"
	.sectionflags	@""
	.align	4


	//----- nvinfo : EIATTR_CUDA_API_VERSION
	.align		4
        /*0000*/ 	.byte	0x04, 0x37
        /*0002*/ 	.short	(.L_46 - .L_45)
.L_45:
        /*0004*/ 	.word	0x00000082


	//----- nvinfo : EIATTR_KPARAM_INFO
	.align		4
.L_46:
        /*0008*/ 	.byte	0x04, 0x17
        /*000a*/ 	.short	(.L_48 - .L_47)
.L_47:
        /*000c*/ 	.word	0x00000000
        /*0010*/ 	.short	0x0005
        /*0012*/ 	.short	0x0020
        /*0014*/ 	.byte	0x00, 0xf5, 0x21, 0x00


	//----- nvinfo : EIATTR_KPARAM_INFO
	.align		4
.L_48:
        /*0018*/ 	.byte	0x04, 0x17
        /*001a*/ 	.short	(.L_50 - .L_49)
.L_49:
        /*001c*/ 	.word	0x00000000
        /*0020*/ 	.short	0x0004
        /*0022*/ 	.short	0x0018
        /*0024*/ 	.byte	0x00, 0xf5, 0x21, 0x00


	//----- nvinfo : EIATTR_KPARAM_INFO
	.align		4
.L_50:
        /*0028*/ 	.byte	0x04, 0x17
        /*002a*/ 	.short	(.L_52 - .L_51)
.L_51:
        /*002c*/ 	.word	0x00000000
        /*0030*/ 	.short	0x0003
        /*0032*/ 	.short	0x0010
        /*0034*/ 	.byte	0x00, 0xf5, 0x21, 0x00


	//----- nvinfo : EIATTR_KPARAM_INFO
	.align		4
.L_52:
        /*0038*/ 	.byte	0x04, 0x17
        /*003a*/ 	.short	(.L_54 - .L_53)
.L_53:
        /*003c*/ 	.word	0x00000000
        /*0040*/ 	.short	0x0002
        /*0042*/ 	.short	0x0008
        /*0044*/ 	.byte	0x00, 0xf0, 0x11, 0x00


	//----- nvinfo : EIATTR_KPARAM_INFO
	.align		4
.L_54:
        /*0048*/ 	.byte	0x04, 0x17
        /*004a*/ 	.short	(.L_56 - .L_55)
.L_55:
        /*004c*/ 	.word	0x00000000
        /*0050*/ 	.short	0x0001
        /*0052*/ 	.short	0x0004
        /*0054*/ 	.byte	0x00, 0xf0, 0x11, 0x00


	//----- nvinfo : EIATTR_KPARAM_INFO
	.align		4
.L_56:
        /*0058*/ 	.byte	0x04, 0x17
        /*005a*/ 	.short	(.L_58 - .L_57)
.L_57:
        /*005c*/ 	.word	0x00000000
        /*0060*/ 	.short	0x0000
        /*0062*/ 	.short	0x0000
        /*0064*/ 	.byte	0x00, 0xf0, 0x11, 0x00


	//----- nvinfo : EIATTR_SPARSE_MMA_MASK
	.align		4
.L_58:
        /*0068*/ 	.byte	0x03, 0x50
        /*006a*/ 	.short	0x0000


	//----- nvinfo : EIATTR_MAXREG_COUNT
	.align		4
        /*006c*/ 	.byte	0x03, 0x1b
        /*006e*/ 	.short	0x00ff


	//----- nvinfo : EIATTR_MERCURY_ISA_VERSION
	.align		4
        /*0070*/ 	.byte	0x03, 0x5f
        /*0072*/ 	.short	0x0101


	//----- nvinfo : EIATTR_VRC_CTA_INIT_COUNT
	.align		4
        /*0074*/ 	.byte	0x02, 0x4a
	.zero		1
	.zero		1


	//----- nvinfo : EIATTR_EXIT_INSTR_OFFSETS
	.align		4
        /*0078*/ 	.byte	0x04, 0x1c
        /*007a*/ 	.short	(.L_60 - .L_59)


	//   ....[0]....
.L_59:
        /*007c*/ 	.word	0x000000c0


	//   ....[1]....
        /*0080*/ 	.word	0x000012b0


	//----- nvinfo : EIATTR_CBANK_PARAM_SIZE
	.align		4
.L_60:
        /*0084*/ 	.byte	0x03, 0x19
        /*0086*/ 	.short	0x0028


	//----- nvinfo : EIATTR_PARAM_CBANK
	.align		4
        /*0088*/ 	.byte	0x04, 0x0a
        /*008a*/ 	.short	(.L_62 - .L_61)
	.align		4
.L_61:
        /*008c*/ 	.word	index@(.nv.constant0._Z7kernel2ILj32EEviiiPK13__nv_bfloat16S2_PS0_)
        /*0090*/ 	.short	0x0380
        /*0092*/ 	.short	0x0028


	//----- nvinfo : EIATTR_SW_WAR
	.align		4
.L_62:
        /*0094*/ 	.byte	0x04, 0x36
        /*0096*/ 	.short	(.L_64 - .L_63)
.L_63:
        /*0098*/ 	.word	0x00000008
.L_64:


//--------------------- .nv.info._Z7kernel1iiiPK13__nv_bfloat16S1_PS_ --------------------------
	.section	.nv.info._Z7kernel1iiiPK13__nv_bfloat16S1_PS_,"",@"SHT_CUDA_INFO"
	.sectionflags	@""
	.align	4


	//----- nvinfo : EIATTR_CUDA_API_VERSION
	.align		4
        /*0000*/ 	.byte	0x04, 0x37
        /*0002*/ 	.short	(.L_66 - .L_65)
.L_65:
        /*0004*/ 	.word	0x00000082


	//----- nvinfo : EIATTR_KPARAM_INFO
	.align		4
.L_66:
        /*0008*/ 	.byte	0x04, 0x17
        /*000a*/ 	.short	(.L_68 - .L_67)
.L_67:
        /*000c*/ 	.word	0x00000000
        /*0010*/ 	.short	0x0005
        /*0012*/ 	.short	0x0020
        /*0014*/ 	.byte	0x00, 0xf5, 0x21, 0x00


	//----- nvinfo : EIATTR_KPARAM_INFO
	.align		4
.L_68:
        /*0018*/ 	.byte	0x04, 0x17
        /*001a*/ 	.short	(.L_70 - .L_69)
.L_69:
        /*001c*/ 	.word	0x00000000
        /*0020*/ 	.short	0x0004
        /*0022*/ 	.short	0x0018
        /*0024*/ 	.byte	0x00, 0xf5, 0x21, 0x00


	//----- nvinfo : EIATTR_KPARAM_INFO
	.align		4
.L_70:
        /*0028*/ 	.byte	0x04, 0x17
        /*002a*/ 	.short	(.L_72 - .L_71)
.L_71:
        /*002c*/ 	.word	0x00000000
        /*0030*/ 	.short	0x0003
        /*0032*/ 	.short	0x0010
        /*0034*/ 	.byte	0x00, 0xf5, 0x21, 0x00


	//----- nvinfo : EIATTR_KPARAM_INFO
	.align		4
.L_72:
        /*0038*/ 	.byte	0x04, 0x17
        /*003a*/ 	.short	(.L_74 - .L_73)
.L_73:
        /*003c*/ 	.word	0x00000000
        /*0040*/ 	.short	0x0002
        /*0042*/ 	.short	0x0008
        /*0044*/ 	.byte	0x00, 0xf0, 0x11, 0x00


	//----- nvinfo : EIATTR_KPARAM_INFO
	.align		4
.L_74:
        /*0048*/ 	.byte	0x04, 0x17
        /*004a*/ 	.short	(.L_76 - .L_75)
.L_75:
        /*004c*/ 	.word	0x00000000
        /*0050*/ 	.short	0x0001
        /*0052*/ 	.short	0x0004
        /*0054*/ 	.byte	0x00, 0xf0, 0x11, 0x00


	//----- nvinfo : EIATTR_KPARAM_INFO
	.align		4
.L_76:
        /*0058*/ 	.byte	0x04, 0x17
        /*005a*/ 	.short	(.L_78 - .L_77)
.L_77:
        /*005c*/ 	.word	0x00000000
        /*0060*/ 	.short	0x0000
        /*0062*/ 	.short	0x0000
        /*0064*/ 	.byte	0x00, 0xf0, 0x11, 0x00


	//----- nvinfo : EIATTR_SPARSE_MMA_MASK
	.align		4
.L_78:
        /*0068*/ 	.byte	0x03, 0x50
        /*006a*/ 	.short	0x0000


	//----- nvinfo : EIATTR_MAXREG_COUNT
	.align		4
        /*006c*/ 	.byte	0x03, 0x1b
        /*006e*/ 	.short	0x00ff


	//----- nvinfo : EIATTR_MERCURY_ISA_VERSION
	.align		4
        /*0070*/ 	.byte	0x03, 0x5f
        /*0072*/ 	.short	0x0101


	//----- nvinfo : EIATTR_VRC_CTA_INIT_COUNT
	.align		4
        /*0074*/ 	.byte	0x02, 0x4a
	.zero		1
	.zero		1


	//----- nvinfo : EIATTR_EXIT_INSTR_OFFSETS
	.align		4
        /*0078*/ 	.byte	0x04, 0x1c
        /*007a*/ 	.short	(.L_80 - .L_79)


	//   ....[0]....
.L_79:
        /*007c*/ 	.word	0x000000d0


	//   ....[1]....
        /*0080*/ 	.word	0x000011a0


	//----- nvinfo : EIATTR_CBANK_PARAM_SIZE
	.align		4
.L_80:
        /*0084*/ 	.byte	0x03, 0x19
        /*0086*/ 	.short	0x0028


	//----- nvinfo : EIATTR_PARAM_CBANK
	.align		4
        /*0088*/ 	.byte	0x04, 0x0a
        /*008a*/ 	.short	(.L_82 - .L_81)
	.align		4
.L_81:
        /*008c*/ 	.word	index@(.nv.constant0._Z7kernel1iiiPK13__nv_bfloat16S1_PS_)
        /*0090*/ 	.short	0x0380
        /*0092*/ 	.short	0x0028


	//----- nvinfo : EIATTR_SW_WAR
	.align		4
.L_82:
        /*0094*/ 	.byte	0x04, 0x36
        /*0096*/ 	.short	(.L_84 - .L_83)
.L_83:
        /*0098*/ 	.word	0x00000008
.L_84:


//--------------------- .nv.info._Z5hellov        --------------------------
	.section	.nv.info._Z5hellov,"",@"SHT_CUDA_INFO"
	.sectionflags	@""
	.align	4


	//----- nvinfo : EIATTR_CUDA_API_VERSION
	.align		4
        /*0000*/ 	.byte	0x04, 0x37
        /*0002*/ 	.short	(.L_86 - .L_85)
.L_85:
        /*0004*/ 	.word	0x00000082


	//----- nvinfo : EIATTR_SPARSE_MMA_MASK
	.align		4
.L_86:
        /*0008*/ 	.byte	0x03, 0x50
        /*000a*/ 	.short	0x0000


	//----- nvinfo : EIATTR_MAXREG_COUNT
	.align		4
        /*000c*/ 	.byte	0x03, 0x1b
        /*000e*/ 	.short	0x00ff


	//----- nvinfo : EIATTR_EXTERNS
	.align		4
        /*0010*/ 	.byte	0x04, 0x0f
        /*0012*/ 	.short	(.L_88 - .L_87)


	//   ....[0]....
	.align		4
.L_87:
        /*0014*/ 	.word	index@(vprintf)


	//----- nvinfo : EIATTR_MERCURY_ISA_VERSION
	.align		4
.L_88:
        /*0018*/ 	.byte	0x03, 0x5f
        /*001a*/ 	.short	0x0101


	//----- nvinfo : EIATTR_VRC_CTA_INIT_COUNT
	.align		4
        /*001c*/ 	.byte	0x02, 0x4a
	.zero		1
	.zero		1


	//----- nvinfo : EIATTR_SYSCALL_OFFSETS
	.align		4
        /*0020*/ 	.byte	0x04, 0x46
        /*0022*/ 	.short	(.L_90 - .L_89)


	//   ....[0]....
.L_89:
        /*0024*/ 	.word	0x000000f0


	//----- nvinfo : EIATTR_EXIT_INSTR_OFFSETS
	.align		4
.L_90:
        /*0028*/ 	.byte	0x04, 0x1c
        /*002a*/ 	.short	(.L_92 - .L_91)


	//   ....[0]....
.L_91:
        /*002c*/ 	.word	0x00000100


	//----- nvinfo : EIATTR_SW_WAR
	.align		4
.L_92:
        /*0030*/ 	.byte	0x04, 0x36
        /*0032*/ 	.short	(.L_94 - .L_93)
.L_93:
        /*0034*/ 	.word	0x00000008
.L_94:


//--------------------- .nv.callgraph             --------------------------
	.section	.nv.callgraph,"",@"SHT_CUDA_CALLGRAPH"
	.align	4
	.sectionentsize	8
	.align		4
        /*0000*/ 	.word	0x00000000
	.align		4
        /*0004*/ 	.word	0xffffffff
	.align		4
        /*0008*/ 	.word	index@(_Z5hellov)
	.align		4
        /*000c*/ 	.word	index@(vprintf)
	.align		4
        /*0010*/ 	.word	0x00000000
	.align		4
        /*0014*/ 	.word	0xfffffffe
	.align		4
        /*0018*/ 	.word	0x00000000
	.align		4
        /*001c*/ 	.word	0xfffffffd
	.align		4
        /*0020*/ 	.word	0x00000000
	.align		4
        /*0024*/ 	.word	0xfffffffc


//--------------------- .nv.constant4             --------------------------
	.section	.nv.constant4,"a",@progbits
	.align	8
	.align		8
.nv.constant4:
        /*0000*/ 	.dword	$str
	.align		8
        /*0008*/ 	.dword	vprintf


//--------------------- .text._Z7kernel3ILi32EEviiiPK13__nv_bfloat16S2_PS0_ --------------------------
	.section	.text._Z7kernel3ILi32EEviiiPK13__nv_bfloat16S2_PS0_,"ax",@progbits
	.align	128
        .global         _Z7kernel3ILi32EEviiiPK13__nv_bfloat16S2_PS0_
        .type           _Z7kernel3ILi32EEviiiPK13__nv_bfloat16S2_PS0_,@function
        .size           _Z7kernel3ILi32EEviiiPK13__nv_bfloat16S2_PS0_,(.L_x_19 - _Z7kernel3ILi32EEviiiPK13__nv_bfloat16S2_PS0_)
        .other          _Z7kernel3ILi32EEviiiPK13__nv_bfloat16S2_PS0_,@"STO_CUDA_ENTRY STV_DEFAULT"
_Z7kernel3ILi32EEviiiPK13__nv_bfloat16S2_PS0_:
.text._Z7kernel3ILi32EEviiiPK13__nv_bfloat16S2_PS0_:
[----:B------:R-:W-:Y:S08]  /*0000*/  LDC R1, c[0x0][0x37c] ;  /* 0x0000df00ff017b82 */ /* 0x000ff00000000800 */
[----:B------:R-:W0:Y:S01]  /*0010*/  LDC R4, c[0x0][0x388] ;  /* 0x0000e200ff047b82 */ /* 0x000e220000000800 */
[----:B------:R-:W1:Y:S01]  /*0020*/  S2R R11, SR_TID.X ;  /* 0x00000000000b7919 */ /* 0x000e620000002100 */
[----:B------:R-:W2:Y:S01]  /*0030*/  LDCU.64 UR10, c[0x0][0x358] ;  /* 0x00006b00ff0a77ac */ /* 0x000ea20008000a00 */
[----:B------:R-:W-:Y:S01]  /*0040*/  PRMT R22, RZ, 0x7610, R22 ;  /* 0x00007610ff167816 */ /* 0x000fe20000000016 */
[----:B------:R-:W3:Y:S04]  /*0050*/  S2R R5, SR_CTAID.X ;  /* 0x0000000000057919 */ /* 0x000ee80000002500 */
[----:B------:R-:W4:Y:S01]  /*0060*/  S2UR UR5, SR_CTAID.Y ;  /* 0x00000000000579c3 */ /* 0x000f220000002600 */
[----:B0-----:R-:W-:Y:S01]  /*0070*/  ISETP.GE.AND P0, PT, R4, 0x1, PT ;  /* 0x000000010400780c */ /* 0x001fe20003f06270 */
[----:B----4-:R-:W-:Y:S01]  /*0080*/  USHF.L.U32 UR5, UR5, 0x5, URZ ;  /* 0x0000000505057899 */ /* 0x010fe200080006ff */
[----:B-1----:R-:W-:-:S02]  /*0090*/  LOP3.LUT R3, R11, 0x1f, RZ, 0xc0, !PT ;  /* 0x0000001f0b037812 */ /* 0x002fc400078ec0ff */
[----:B------:R-:W-:-:S09]  /*00a0*/  SHF.R.U32.HI R2, RZ, 0x5, R11 ;  /* 0x00000005ff027819 */ /* 0x000fd2000001160b */
[----:B--23--:R-:W-:Y:S05]  /*00b0*/  @!P0 BRA `(.L_x_0) ;  /* 0x0000000400a48947 */ /* 0x00cfea0003800000 */
[----:B------:R-:W0:Y:S01]  /*00c0*/  S2UR UR8, SR_CgaCtaId ;  /* 0x00000000000879c3 */ /* 0x000e220000008800 */
[----:B------:R-:W-:Y:S01]  /*00d0*/  UMOV UR4, 0x400 ;  /* 0x0000040000047882 */ /* 0x000fe20000000000 */
[C---:B------:R-:W-:Y:S01]  /*00e0*/  LOP3.LUT R6, R11.reuse, 0x3e0, RZ, 0xc0, !PT ;  /* 0x000003e00b067812 */ /* 0x040fe200078ec0ff */
[----:B------:R-:W-:Y:S01]  /*00f0*/  UIADD3 UR7, UPT, UPT, UR4, 0x800, URZ ;  /* 0x0000080004077890 */ /* 0x000fe2000fffe0ff */
[----:B------:R-:W-:Y:S01]  /*0100*/  SHF.L.U32 R7, R11, 0x1, RZ ;  /* 0x000000010b077819 */ /* 0x000fe200000006ff */
[----:B------:R-:W-:Y:S01]  /*0110*/  IMAD R8, R2, R4, UR5 ;  /* 0x0000000502087e24 */ /* 0x000fe2000f8e0204 */
[----:B------:R-:W-:Y:S02]  /*0120*/  LEA R9, R5, R2, 0x5 ;  /* 0x0000000205097211 */ /* 0x000fe400078e28ff */
[----:B------:R-:W1:Y:S01]  /*0130*/  LDC R0, c[0x0][0x384] ;  /* 0x0000e100ff007b82 */ /* 0x000e620000000800 */
[----:B------:R-:W-:Y:S02]  /*0140*/  LOP3.LUT R18, R6, 0x1f, R11, 0xf8, !PT ;  /* 0x0000001f06127812 */ /* 0x000fe400078ef80b */
[----:B------:R-:W-:-:S02]  /*0150*/  LOP3.LUT R6, R7, 0x7c0, RZ, 0xc0, !PT ;  /* 0x000007c007067812 */ /* 0x000fc400078ec0ff */
[----:B------:R-:W-:Y:S01]  /*0160*/  IADD3 R7, PT, PT, R3, R8, RZ ;  /* 0x0000000803077210 */ /* 0x000fe20007ffe0ff */
[----:B------:R-:W-:Y:S02]  /*0170*/  IMAD R8, R9, R4, R3 ;  /* 0x0000000409087224 */ /* 0x000fe400078e0203 */
[----:B------:R-:W2:Y:S08]  /*0180*/  LDC.64 R20, c[0x0][0x390] ;  /* 0x0000e400ff147b82 */ /* 0x000eb00000000a00 */
[----:B------:R-:W3:Y:S01]  /*0190*/  LDC.64 R12, c[0x0][0x398] ;  /* 0x0000e600ff0c7b82 */ /* 0x000ee20000000a00 */
[----:B0-----:R-:W-:-:S02]  /*01a0*/  ULEA UR6, UR8, UR4, 0x18 ;  /* 0x0000000408067291 */ /* 0x001fc4000f8ec0ff */
[----:B------:R-:W-:Y:S01]  /*01b0*/  ULEA UR7, UR8, UR7, 0x18 ;  /* 0x0000000708077291 */ /* 0x000fe2000f8ec0ff */
[----:B------:R-:W-:-:S03]  /*01c0*/  UMOV UR4, URZ ;  /* 0x000000ff00047c82 */ /* 0x000fc60008000000 */
[C---:B------:R-:W-:Y:S02]  /*01d0*/  LEA R9, R18.reuse, UR6, 0x1 ;  /* 0x0000000612097c11 */ /* 0x040fe4000f8e08ff */
[----:B------:R-:W-:Y:S02]  /*01e0*/  LEA R18, R18, UR7, 0x1 ;  /* 0x0000000712127c11 */ /* 0x000fe4000f8e08ff */
[----:B------:R-:W-:-:S07]  /*01f0*/  LEA R19, R3, UR7, 0x1 ;  /* 0x0000000703137c11 */ /* 0x000fce000f8e08ff */
.L_x_1:
[----:B--2---:R-:W-:-:S04]  /*0200*/  IMAD.WIDE.U32 R14, R8, 0x2, R20 ;  /* 0x00000002080e7825 */ /* 0x004fc800078e0014 */
[----:B---3--:R-:W-:Y:S01]  /*0210*/  IMAD.WIDE.U32 R16, R7, 0x2, R12 ;  /* 0x0000000207107825 */ /* 0x008fe200078e000c */
[----:B------:R-:W2:Y:S05]  /*0220*/  LDG.E.U16 R28, desc[UR10][R14.64] ;  /* 0x0000000a0e1c7981 */ /* 0x000eaa000c1e1500 */
[----:B------:R-:W3:Y:S01]  /*0230*/  LDG.E.U16 R17, desc[UR10][R16.64] ;  /* 0x0000000a10117981 */ /* 0x000ee2000c1e1500 */
[----:B------:R-:W-:Y:S01]  /*0240*/  UIADD3 UR4, UPT, UPT, UR4, 0x20, URZ ;  /* 0x0000002004047890 */ /* 0x000fe2000fffe0ff */
[----:B------:R-:W-:Y:S02]  /*0250*/  IADD3 R8, PT, PT, R8, 0x20, RZ ;  /* 0x0000002008087810 */ /* 0x000fe40007ffe0ff */
[----:B-1----:R-:W-:-:S03]  /*0260*/  LEA R7, R0, R7, 0x5 ;  /* 0x0000000700077211 */ /* 0x002fc600078e28ff */
[----:B------:R-:W-:Y:S01]  /*0270*/  ISETP.LE.AND P0, PT, R4, UR4, PT ;  /* 0x0000000404007c0c */ /* 0x000fe2000bf03270 */
[----:B--2---:R-:W-:Y:S04]  /*0280*/  STS.U16 [R9], R28 ;  /* 0x0000001c09007388 */ /* 0x004fe80000000400 */
[----:B---3--:R-:W-:Y:S01]  /*0290*/  STS.U16 [R18], R17 ;  /* 0x0000001112007388 */ /* 0x008fe20000000400 */
[----:B------:R-:W-:Y:S06]  /*02a0*/  BAR.SYNC.DEFER_BLOCKING 0x0 ;  /* 0x0000000000007b1d */ /* 0x000fec0000010000 */
[----:B------:R-:W-:Y:S04]  /*02b0*/  LDS.U16 R25, [R19] ;  /* 0x0000000013197984 */ /* 0x000fe80000000400 */
[----:B------:R-:W0:Y:S04]  /*02c0*/  LDS.64 R10, [R6+UR6] ;  /* 0x00000006060a7984 */ /* 0x000e280008000a00 */
[----:B------:R-:W1:Y:S04]  /*02d0*/  LDS.U16 R27, [R19+0x40] ;  /* 0x00004000131b7984 */ /* 0x000e680000000400 */
[----:B------:R-:W2:Y:S04]  /*02e0*/  LDS.U16 R29, [R19+0x80] ;  /* 0x00008000131d7984 */ /* 0x000ea80000000400 */
[----:B------:R-:W3:Y:S04]  /*02f0*/  LDS.U16 R26, [R19+0xc0] ;  /* 0x0000c000131a7984 */ /* 0x000ee80000000400 */
[----:B------:R-:W-:Y:S04]  /*0300*/  LDS.U16 R24, [R19+0x100] ;  /* 0x0001000013187984 */ /* 0x000fe80000000400 */
[----:B------:R-:W4:Y:S04]  /*0310*/  LDS.64 R14, [R6+UR6+0x8] ;  /* 0x00000806060e7984 */ /* 0x000f280008000a00 */
[----:B------:R-:W5:Y:S04]  /*0320*/  LDS.U16 R23, [R19+0x140] ;  /* 0x0001400013177984 */ /* 0x000f680000000400 */
[----:B------:R-:W-:Y:S01]  /*0330*/  LDS.64 R16, [R6+UR6+0x10] ;  /* 0x0000100606107984 */ /* 0x000fe20008000a00 */
[----:B0-----:R-:W-:-:S03]  /*0340*/  HFMA2.BF16_V2 R22, R10.H0_H0, R25.H0_H0, R22.H0_H0 ;  /* 0x200000190a167231 */ /* 0x001fc60000240816 */
[----:B------:R-:W0:Y:S01]  /*0350*/  LDS.U16 R25, [R19+0x180] ;  /* 0x0001800013197984 */ /* 0x000e220000000400 */
[----:B-1----:R-:W-:-:S03]  /*0360*/  HFMA2.BF16_V2 R22, R10.H1_H1, R27.H0_H0, R22.H0_H0 ;  /* 0x2000001b0a167231 */ /* 0x002fc60000240c16 */
[----:B------:R-:W-:Y:S01]  /*0370*/  LDS.U16 R27, [R19+0x240] ;  /* 0x00024000131b7984 */ /* 0x000fe20000000400 */
[----:B--2---:R-:W-:-:S03]  /*0380*/  HFMA2.BF16_V2 R29, R11.H0_H0, R29.H0_H0, R22.H0_H0 ;  /* 0x2000001d0b1d7231 */ /* 0x004fc60000240816 */
[----:B------:R-:W1:Y:S01]  /*0390*/  LDS.U16 R22, [R19+0x1c0] ;  /* 0x0001c00013167984 */ /* 0x000e620000000400 */
[----:B---3--:R-:W-:-:S03]  /*03a0*/  HFMA2.BF16_V2 R26, R11.H1_H1, R26.H0_H0, R29.H0_H0 ;  /* 0x2000001a0b1a7231 */ /* 0x008fc60000240c1d */
[----:B------:R-:W2:Y:S01]  /*03b0*/  LDS.U16 R29, [R19+0x200] ;  /* 0x00020000131d7984 */ /* 0x000ea20000000400 */
[----:B----4-:R-:W-:-:S03]  /*03c0*/  HFMA2.BF16_V2 R10, R14.H0_H0, R24.H0_H0, R26.H0_H0 ;  /* 0x200000180e0a7231 */ /* 0x010fc6000024081a */
[----:B------:R-:W3:Y:S01]  /*03d0*/  LDS.U16 R24, [R19+0x280] ;  /* 0x0002800013187984 */ /* 0x000ee20000000400 */
[----:B-----5:R-:W-:-:S03]  /*03e0*/  HFMA2.BF16_V2 R10, R14.H1_H1, R23.H0_H0, R10.H0_H0 ;  /* 0x200000170e0a7231 */ /* 0x020fc60000240c0a */
[----:B------:R-:W4:Y:S04]  /*03f0*/  LDS.U16 R26, [R19+0x2c0] ;  /* 0x0002c000131a7984 */ /* 0x000f280000000400 */
[----:B------:R-:W-:Y:S01]  /*0400*/  LDS.U16 R23, [R19+0x300] ;  /* 0x0003000013177984 */ /* 0x000fe20000000400 */
[----:B0-----:R-:W-:-:S03]  /*0410*/  HFMA2.BF16_V2 R25, R15.H0_H0, R25.H0_H0, R10.H0_H0 ;  /* 0x200000190f197231 */ /* 0x001fc6000024080a */
[----:B------:R-:W0:Y:S01]  /*0420*/  LDS.64 R10, [R6+UR6+0x18] ;  /* 0x00001806060a7984 */ /* 0x000e220008000a00 */
[----:B-1----:R-:W-:-:S03]  /*0430*/  HFMA2.BF16_V2 R22, R15.H1_H1, R22.H0_H0, R25.H0_H0 ;  /* 0x200000160f167231 */ /* 0x002fc60000240c19 */
[----:B------:R-:W1:Y:S01]  /*0440*/  LDS.U16 R25, [R19+0x340] ;  /* 0x0003400013197984 */ /* 0x000e620000000400 */
[----:B--2---:R-:W-:-:S03]  /*0450*/  HFMA2.BF16_V2 R29, R16.H0_H0, R29.H0_H0, R22.H0_H0 ;  /* 0x2000001d101d7231 */ /* 0x004fc60000240816 */
[----:B------:R-:W2:Y:S01]  /*0460*/  LDS.U16 R22, [R19+0x380] ;  /* 0x0003800013167984 */ /* 0x000ea20000000400 */
[----:B------:R-:W-:-:S03]  /*0470*/  HFMA2.BF16_V2 R27, R16.H1_H1, R27.H0_H0, R29.H0_H0 ;  /* 0x2000001b101b7231 */ /* 0x000fc60000240c1d */
[----:B------:R-:W5:Y:S01]  /*0480*/  LDS.U16 R16, [R19+0x3c0] ;  /* 0x0003c00013107984 */ /* 0x000f620000000400 */
[----:B---3--:R-:W-:-:S03]  /*0490*/  HFMA2.BF16_V2 R24, R17.H0_H0, R24.H0_H0, R27.H0_H0 ;  /* 0x2000001811187231 */ /* 0x008fc6000024081b */
[----:B------:R-:W-:Y:S01]  /*04a0*/  LDS.U16 R27, [R19+0x400] ;  /* 0x00040000131b7984 */ /* 0x000fe20000000400 */
[----:B----4-:R-:W-:-:S03]  /*04b0*/  HFMA2.BF16_V2 R24, R17.H1_H1, R26.H0_H0, R24.H0_H0 ;  /* 0x2000001a11187231 */ /* 0x010fc60000240c18 */
[----:B------:R-:W3:Y:S04]  /*04c0*/  LDS.64 R14, [R6+UR6+0x20] ;  /* 0x00002006060e7984 */ /* 0x000ee80008000a00 */
[----:B------:R-:W4:Y:S04]  /*04d0*/  LDS.U16 R17, [R19+0x440] ;  /* 0x0004400013117984 */ /* 0x000f280000000400 */
[----:B------:R-:W-:Y:S01]  /*04e0*/  LDS.U16 R29, [R19+0x500] ;  /* 0x00050000131d7984 */ /* 0x000fe20000000400 */
[----:B0-----:R-:W-:-:S03]  /*04f0*/  HFMA2.BF16_V2 R24, R10.H0_H0, R23.H0_H0, R24.H0_H0 ;  /* 0x200000170a187231 */ /* 0x001fc60000240818 */
[----:B------:R-:W0:Y:S01]  /*0500*/  LDS.U16 R23, [R19+0x480] ;  /* 0x0004800013177984 */ /* 0x000e220000000400 */
[----:B-1----:R-:W-:-:S03]  /*0510*/  HFMA2.BF16_V2 R24, R10.H1_H1, R25.H0_H0, R24.H0_H0 ;  /* 0x200000190a187231 */ /* 0x002fc60000240c18 */
[----:B------:R-:W-:Y:S01]  /*0520*/  LDS.U16 R25, [R19+0x540] ;  /* 0x0005400013197984 */ /* 0x000fe20000000400 */
[----:B--2---:R-:W-:-:S03]  /*0530*/  HFMA2.BF16_V2 R24, R11.H0_H0, R22.H0_H0, R24.H0_H0 ;  /* 0x200000160b187231 */ /* 0x004fc60000240818 */
[----:B------:R-:W1:Y:S01]  /*0540*/  LDS.U16 R22, [R19+0x4c0] ;  /* 0x0004c00013167984 */ /* 0x000e620000000400 */
[----:B-----5:R-:W-:-:S03]  /*0550*/  HFMA2.BF16_V2 R16, R11.H1_H1, R16.H0_H0, R24.H0_H0 ;  /* 0x200000100b107231 */ /* 0x020fc60000240c18 */
[----:B------:R-:W2:Y:S04]  /*0560*/  LDS.64 R10, [R6+UR6+0x28] ;  /* 0x00002806060a7984 */ /* 0x000ea80008000a00 */
[----:B------:R-:W5:Y:S01]  /*0570*/  LDS.U16 R24, [R19+0x580] ;  /* 0x0005800013187984 */ /* 0x000f620000000400 */
[----:B---3--:R-:W-:-:S03]  /*0580*/  HFMA2.BF16_V2 R16, R14.H0_H0, R27.H0_H0, R16.H0_H0 ;  /* 0x2000001b0e107231 */ /* 0x008fc60000240810 */
[----:B------:R-:W-:Y:S01]  /*0590*/  LDS.U16 R27, [R19+0x700] ;  /* 0x00070000131b7984 */ /* 0x000fe20000000400 */
[----:B----4-:R-:W-:-:S03]  /*05a0*/  HFMA2.BF16_V2 R16, R14.H1_H1, R17.H0_H0, R16.H0_H0 ;  /* 0x200000110e107231 */ /* 0x010fc60000240c10 */
[----:B------:R-:W3:Y:S01]  /*05b0*/  LDS.U16 R14, [R19+0x5c0] ;  /* 0x0005c000130e7984 */ /* 0x000ee20000000400 */
[----:B0-----:R-:W-:-:S03]  /*05c0*/  HFMA2.BF16_V2 R26, R15.H0_H0, R23.H0_H0, R16.H0_H0 ;  /* 0x200000170f1a7231 */ /* 0x001fc60000240810 */
[----:B------:R-:W-:Y:S04]  /*05d0*/  LDS.U16 R23, [R19+0x600] ;  /* 0x0006000013177984 */ /* 0x000fe80000000400 */
[----:B------:R-:W0:Y:S01]  /*05e0*/  LDS.64 R16, [R6+UR6+0x30] ;  /* 0x0000300606107984 */ /* 0x000e220008000a00 */
[----:B-1----:R-:W-:-:S03]  /*05f0*/  HFMA2.BF16_V2 R22, R15.H1_H1, R22.H0_H0, R26.H0_H0 ;  /* 0x200000160f167231 */ /* 0x002fc60000240c1a */
[----:B------:R-:W1:Y:S01]  /*0600*/  LDS.U16 R15, [R19+0x640] ;  /* 0x00064000130f7984 */ /* 0x000e620000000400 */
[----:B--2---:R-:W-:-:S04]  /*0610*/  HFMA2.BF16_V2 R22, R10.H0_H0, R29.H0_H0, R22.H0_H0 ;  /* 0x2000001d0a167231 */ /* 0x004fc80000240816 */
[----:B------:R-:W-:Y:S02]  /*0620*/  HFMA2.BF16_V2 R25, R10.H1_H1, R25.H0_H0, R22.H0_H0 ;  /* 0x200000190a197231 */ /* 0x000fe40000240c16 */
[----:B------:R-:W2:Y:S02]  /*0630*/  LDS.U16 R22, [R19+0x680] ;  /* 0x0006800013167984 */ /* 0x000ea40000000400 */
[C---:B-----5:R-:W-:Y:S02]  /*0640*/  HFMA2.BF16_V2 R25, R11.reuse.H0_H0, R24.H0_H0, R25.H0_H0 ;  /* 0x200000180b197231 */ /* 0x060fe40000240819 */
[----:B------:R-:W4:Y:S02]  /*0650*/  LDS.U16 R24, [R19+0x6c0] ;  /* 0x0006c00013187984 */ /* 0x000f240000000400 */
[----:B---3--:R-:W-:Y:S02]  /*0660*/  HFMA2.BF16_V2 R14, R11.H1_H1, R14.H0_H0, R25.H0_H0 ;  /* 0x2000000e0b0e7231 */ /* 0x008fe40000240c19 */
[----:B------:R-:W3:Y:S04]  /*0670*/  LDS.64 R10, [R6+UR6+0x38] ;  /* 0x00003806060a7984 */ /* 0x000ee80008000a00 */
[----:B------:R-:W5:Y:S01]  /*0680*/  LDS.U16 R25, [R19+0x740] ;  /* 0x0007400013197984 */ /* 0x000f620000000400 */
[----:B0-----:R-:W-:-:S03]  /*0690*/  HFMA2.BF16_V2 R26, R16.H0_H0, R23.H0_H0, R14.H0_H0 ;  /* 0x20000017101a7231 */ /* 0x001fc6000024080e */
[----:B------:R-:W0:Y:S04]  /*06a0*/  LDS.U16 R23, [R19+0x780] ;  /* 0x0007800013177984 */ /* 0x000e280000000400 */
[----:B------:R-:W0:Y:S01]  /*06b0*/  LDS.U16 R14, [R19+0x7c0] ;  /* 0x0007c000130e7984 */ /* 0x000e220000000400 */
[----:B-1----:R-:W-:-:S04]  /*06c0*/  HFMA2.BF16_V2 R15, R16.H1_H1, R15.H0_H0, R26.H0_H0 ;  /* 0x2000000f100f7231 */ /* 0x002fc80000240c1a */
[----:B--2---:R-:W-:-:S04]  /*06d0*/  HFMA2.BF16_V2 R15, R17.H0_H0, R22.H0_H0, R15.H0_H0 ;  /* 0x20000016110f7231 */ /* 0x004fc8000024080f */
[----:B----4-:R-:W-:-:S04]  /*06e0*/  HFMA2.BF16_V2 R15, R17.H1_H1, R24.H0_H0, R15.H0_H0 ;  /* 0x20000018110f7231 */ /* 0x010fc80000240c0f */
[----:B---3--:R-:W-:-:S04]  /*06f0*/  HFMA2.BF16_V2 R15, R10.H0_H0, R27.H0_H0, R15.H0_H0 ;  /* 0x2000001b0a0f7231 */ /* 0x008fc8000024080f */
[----:B-----5:R-:W-:-:S04]  /*0700*/  HFMA2.BF16_V2 R15, R10.H1_H1, R25.H0_H0, R15.H0_H0 ;  /* 0x200000190a0f7231 */ /* 0x020fc80000240c0f */
[----:B0-----:R-:W-:-:S04]  /*0710*/  HFMA2.BF16_V2 R15, R11.H0_H0, R23.H0_H0, R15.H0_H0 ;  /* 0x200000170b0f7231 */ /* 0x001fc8000024080f */
[----:B------:R-:W-:Y:S01]  /*0720*/  HFMA2.BF16_V2 R22, R11.H1_H1, R14.H0_H0, R15.H0_H0 ;  /* 0x2000000e0b167231 */ /* 0x000fe20000240c0f */
[----:B------:R-:W-:Y:S06]  /*0730*/  BAR.SYNC.DEFER_BLOCKING 0x0 ;  /* 0x0000000000007b1d */ /* 0x000fec0000010000 */
[----:B------:R-:W-:Y:S05]  /*0740*/  @!P0 BRA `(.L_x_1) ;  /* 0xfffffff800ac8947 */ /* 0x000fea000383ffff */
.L_x_0:
[----:B------:R-:W0:Y:S01]  /*0750*/  LDC.64 R6, c[0x0][0x3a0] ;  /* 0x0000e800ff067b82 */ /* 0x000e220000000a00 */
[----:B------:R-:W1:Y:S01]  /*0760*/  LDCU UR4, c[0x0][0x384] ;  /* 0x00007080ff0477ac */ /* 0x000e620008000800 */
[----:B------:R-:W-:Y:S02]  /*0770*/  LEA R2, R5, R2, 0x5 ;  /* 0x0000000205027211 */ /* 0x000fe400078e28ff */
[----:B------:R-:W-:-:S05]  /*0780*/  IADD3 R3, PT, PT, R3, UR5, RZ ;  /* 0x0000000503037c10 */ /* 0x000fca000fffe0ff */
[----:B-1----:R-:W-:-:S04]  /*0790*/  IMAD R3, R2, UR4, R3 ;  /* 0x0000000402037c24 */ /* 0x002fc8000f8e0203 */
[----:B0-----:R-:W-:-:S05]  /*07a0*/  IMAD.WIDE.U32 R2, R3, 0x2, R6 ;  /* 0x0000000203027825 */ /* 0x001fca00078e0006 */
[----:B------:R-:W2:Y:S02]  /*07b0*/  LDG.E.U16 R5, desc[UR10][R2.64] ;  /* 0x0000000a02057981 */ /* 0x000ea4000c1e1500 */
[----:B--2---:R-:W-:-:S05]  /*07c0*/  HADD2.BF16_V2 R5, R5.H0_H0, R22.H0_H0 ;  /* 0x2000001605057230 */ /* 0x004fca0000200800 */
[----:B------:R-:W-:Y:S01]  /*07d0*/  STG.E.U16 desc[UR10][R2.64], R5 ;  /* 0x0000000502007986 */ /* 0x000fe2000c10150a */
[----:B------:R-:W-:Y:S05]  /*07e0*/  EXIT ;  /* 0x000000000000794d */ /* 0x000fea0003800000 */
.L_x_2:
[----:B------:R-:W-:-:S00]  /*07f0*/  BRA `(.L_x_2) ;  /* 0xfffffffc00fc7947 */ /* 0x000fc0000383ffff */
[----:B------:R-:W-:-:S00]  /*0800*/  NOP ;  /* 0x0000000000007918 */ /* 0x000fc00000000000 */
[----:B------:R-:W-:-:S00]  /*0810*/  NOP ;  /* 0x0000000000007918 */ /* 0x000fc00000000000 */
[----:B------:R-:W-:-:S00]  /*0820*/  NOP ;  /* 0x0000000000007918 */ /* 0x000fc00000000000 */
[----:B------:R-:W-:-:S00]  /*0830*/  NOP ;  /* 0x0000000000007918 */ /* 0x000fc00000000000 */
[----:B------:R-:W-:-:S00]  /*0840*/  NOP ;  /* 0x0000000000007918 */ /* 0x000fc00000000000 */
[----:B------:R-:W-:-:S00]  /*0850*/  NOP ;  /* 0x0000000000007918 */ /* 0x000fc00000000000 */
[----:B------:R-:W-:-:S00]  /*0860*/  NOP ;  /* 0x0000000000007918 */ /* 0x000fc00000000000 */
[----:B------:R-:W-:-:S00]  /*0870*/  NOP ;  /* 0x0000000000007918 */ /* 0x000fc00000000000 */
.L_x_19:


//--------------------- .text._Z7kernel2ILj32EEviiiPK13__nv_bfloat16S2_PS0_ --------------------------
	.section	.text._Z7kernel2ILj32EEviiiPK13__nv_bfloat16S2_PS0_,"ax",@progbits
	.align	128
        .global         _Z7kernel2ILj32EEviiiPK13__nv_bfloat16S2_PS0_
        .type           _Z7kernel2ILj32EEviiiPK13__nv_bfloat16S2_PS0_,@function
        .size           _Z7kernel2ILj32EEviiiPK13__nv_bfloat16S2_PS0_,(.L_x_20 - _Z7kernel2ILj32EEviiiPK13__nv_bfloat16S2_PS0_)
        .other          _Z7kernel2ILj32EEviiiPK13__nv_bfloat16S2_PS0_,@"STO_CUDA_ENTRY STV_DEFAULT"
_Z7kernel2ILj32EEviiiPK13__nv_bfloat16S2_PS0_:
.text._Z7kernel2ILj32EEviiiPK13__nv_bfloat16S2_PS0_:
[----:B------:R-:W-:Y:S01]  /*0000*/  LDC R1, c[0x0][0x37c] ;  /* 0x0000df00ff017b82 */ /* 0x000fe20000000800 */
[----:B------:R-:W0:Y:S07]  /*0010*/  S2R R0, SR_CTAID.Y ;  /* 0x0000000000007919 */ /* 0x000e2e0000002600 */
[----:B------:R-:W1:Y:S01]  /*0020*/  S2UR UR4, SR_CTAID.X ;  /* 0x00000000000479c3 */ /* 0x000e620000002500 */
[----:B------:R-:W2:Y:S07]  /*0030*/  S2R R7, SR_TID.X ;  /* 0x0000000000077919 */ /* 0x000eae0000002100 */
[----:B------:R-:W3:Y:S01]  /*0040*/  LDC.64 R4, c[0x0][0x380] ;  /* 0x0000e000ff047b82 */ /* 0x000ee20000000a00 */
[----:B-1----:R-:W-:Y:S01]  /*0050*/  USHF.L.U32 UR4, UR4, 0x5, URZ ;  /* 0x0000000504047899 */ /* 0x002fe200080006ff */
[----:B0-----:R-:W-:-:S02]  /*0060*/  SHF.L.U32 R0, R0, 0x5, RZ ;  /* 0x0000000500007819 */ /* 0x001fc400000006ff */
[--C-:B--2---:R-:W-:Y:S02]  /*0070*/  SHF.R.U32.HI R3, RZ, 0x5, R7.reuse ;  /* 0x00000005ff037819 */ /* 0x104fe40000011607 */
[----:B------:R-:W-:Y:S02]  /*0080*/  LOP3.LUT R2, R0, 0x1f, R7, 0xf8, !PT ;  /* 0x0000001f00027812 */ /* 0x000fe400078ef807 */
[----:B------:R-:W-:Y:S02]  /*0090*/  LOP3.LUT R3, R3, UR4, RZ, 0xfc, !PT ;  /* 0x0000000403037c12 */ /* 0x000fe4000f8efcff */
[----:B---3--:R-:W-:-:S04]  /*00a0*/  ISETP.GE.U32.AND P0, PT, R2, R5, PT ;  /* 0x000000050200720c */ /* 0x008fc80003f06070 */
[----:B------:R-:W-:-:S13]  /*00b0*/  ISETP.GE.U32.OR P0, PT, R3, R4, P0 ;  /* 0x000000040300720c */ /* 0x000fda0000706470 */
[----:B------:R-:W-:Y:S05]  /*00c0*/  @P0 EXIT ;  /* 0x000000000000094d */ /* 0x000fea0003800000 */
[----:B------:R-:W0:Y:S01]  /*00d0*/  LDC R4, c[0x0][0x388] ;  /* 0x0000e200ff047b82 */ /* 0x000e220000000800 */
[----:B------:R-:W1:Y:S01]  /*00e0*/  LDCU.64 UR4, c[0x0][0x358] ;  /* 0x00006b00ff0477ac */ /* 0x000e620008000a00 */
[----:B------:R-:W-:Y:S02]  /*00f0*/  PRMT R27, RZ, 0x7610, R27 ;  /* 0x00007610ff1b7816 */ /* 0x000fe4000000001b */
[----:B0-----:R-:W-:-:S13]  /*0100*/  ISETP.GE.AND P0, PT, R4, 0x1, PT ;  /* 0x000000010400780c */ /* 0x001fda0003f06270 */
[----:B-1----:R-:W-:Y:S05]  /*0110*/  @!P0 BRA `(.L_x_3) ;  /* 0x00000010004c8947 */ /* 0x002fea0003800000 */
[----:B------:R-:W-:Y:S01]  /*0120*/  ISETP.GE.U32.AND P0, PT, R4, 0x10, PT ;  /* 0x000000100400780c */ /* 0x000fe20003f06070 */
[----:B------:R-:W-:Y:S01]  /*0130*/  HFMA2 R46, -RZ, RZ, 0, 0 ;  /* 0x00000000ff2e7431 */ /* 0x000fe200000001ff */
[----:B------:R-:W-:-:S11]  /*0140*/  LOP3.LUT R20, R7, 0x1f, RZ, 0xc0, !PT ;  /* 0x0000001f07147812 */ /* 0x000fd600078ec0ff */
[----:B------:R-:W-:Y:S05]  /*0150*/  @!P0 BRA `(.L_x_4) ;  /* 0x0000000800588947 */ /* 0x000fea0003800000 */
[CC--:B------:R-:W-:Y:S01]  /*0160*/  LEA R7, R5.reuse, R0.reuse, 0x1 ;  /* 0x0000000005077211 */ /* 0x0c0fe200078e08ff */
[C-C-:B------:R-:W-:Y:S01]  /*0170*/  IMAD R9, R5.reuse, 0x3, R0.reuse ;  /* 0x0000000305097824 */ /* 0x140fe200078e0200 */
[CC--:B------:R-:W-:Y:S01]  /*0180*/  LEA R11, R5.reuse, R0.reuse, 0x2 ;  /* 0x00000000050b7211 */ /* 0x0c0fe200078e10ff */
[C-C-:B------:R-:W-:Y:S01]  /*0190*/  IMAD R13, R5.reuse, 0x5, R0.reuse ;  /* 0x00000005050d7824 */ /* 0x140fe200078e0200 */
[C---:B------:R-:W-:Y:S01]  /*01a0*/  LEA R19, R5.reuse, R0, 0x3 ;  /* 0x0000000005137211 */ /* 0x040fe200078e18ff */
[C-C-:B------:R-:W-:Y:S01]  /*01b0*/  IMAD R15, R5.reuse, 0x6, R0.reuse ;  /* 0x00000006050f7824 */ /* 0x140fe200078e0200 */
[----:B------:R-:W-:Y:S01]  /*01c0*/  LOP3.LUT R46, R4, 0x7ffffff0, RZ, 0xc0, !PT ;  /* 0x7ffffff0042e7812 */ /* 0x000fe200078ec0ff */
[C-C-:B------:R-:W-:Y:S01]  /*01d0*/  IMAD R17, R5.reuse, 0x7, R0.reuse ;  /* 0x0000000705117824 */ /* 0x140fe200078e0200 */
[C---:B------:R-:W-:Y:S01]  /*01e0*/  IADD3 R6, PT, PT, R20.reuse, R7, RZ ;  /* 0x0000000714067210 */ /* 0x040fe20007ffe0ff */
        /* <DEDUP_REMOVED lines=12> */
[----:B------:R-:W-:Y:S01]  /*02b0*/  IMAD R35, R5, 0xf, R0 ;  /* 0x0000000f05237824 */ /* 0x000fe200078e0200 */
[C---:B------:R-:W-:Y:S01]  /*02c0*/  IADD3 R13, PT, PT, R20.reuse, R21, RZ ;  /* 0x00000015140d7210 */ /* 0x040fe20007ffe0ff */
[----:B------:R-:W-:Y:S01]  /*02d0*/  IMAD R21, R3, R4, 0x7 ;  /* 0x0000000703157424 */ /* 0x000fe200078e0204 */
[----:B------:R-:W-:-:S02]  /*02e0*/  IADD3 R14, PT, PT, R20, R23, RZ ;  /* 0x00000017140e7210 */ /* 0x000fc40007ffe0ff */
[C---:B------:R-:W-:Y:S02]  /*02f0*/  IADD3 R15, PT, PT, R20.reuse, R25, RZ ;  /* 0x00000019140f7210 */ /* 0x040fe40007ffe0ff */
[C---:B------:R-:W-:Y:S02]  /*0300*/  IADD3 R16, PT, PT, R20.reuse, R29, RZ ;  /* 0x0000001d14107210 */ /* 0x040fe40007ffe0ff */
[C---:B------:R-:W-:Y:S02]  /*0310*/  IADD3 R17, PT, PT, R20.reuse, R31, RZ ;  /* 0x0000001f14117210 */ /* 0x040fe40007ffe0ff */
[C---:B------:R-:W-:Y:S02]  /*0320*/  IADD3 R18, PT, PT, R20.reuse, R33, RZ ;  /* 0x0000002114127210 */ /* 0x040fe40007ffe0ff */
[C---:B------:R-:W-:Y:S02]  /*0330*/  IADD3 R19, PT, PT, R20.reuse, R35, RZ ;  /* 0x0000002314137210 */ /* 0x040fe40007ffe0ff */
[----:B------:R-:W-:-:S02]  /*0340*/  IADD3 R20, PT, PT, R20, R5, R0 ;  /* 0x0000000514147210 */ /* 0x000fc40007ffe000 */
[----:B------:R-:W-:Y:S02]  /*0350*/  MOV R22, R2 ;  /* 0x0000000200167202 */ /* 0x000fe40000000f00 */
[----:B------:R-:W-:-:S07]  /*0360*/  IADD3 R23, PT, PT, -R46, RZ, RZ ;  /* 0x000000ff2e177210 */ /* 0x000fce0007ffe1ff */
.L_x_5:
[----:B------:R-:W0:Y:S01]  /*0370*/  LDC.64 R44, c[0x0][0x390] ;  /* 0x0000e400ff2c7b82 */ /* 0x000e220000000a00 */
[----:B------:R-:W-:-:S07]  /*0380*/  IADD3 R31, PT, PT, R21, -0x7, RZ ;  /* 0xfffffff9151f7810 */ /* 0x000fce0007ffe0ff */
[----:B------:R-:W1:Y:S01]  /*0390*/  LDC.64 R48, c[0x0][0x398] ;  /* 0x0000e600ff307b82 */ /* 0x000e620000000a00 */
[----:B------:R-:W-:Y:S01]  /*03a0*/  IADD3 R35, PT, PT, R21, -0x6, RZ ;  /* 0xfffffffa15237810 */ /* 0x000fe20007ffe0ff */
[----:B0-----:R-:W-:-:S05]  /*03b0*/  IMAD.WIDE.U32 R30, R31, 0x2, R44 ;  /* 0x000000021f1e7825 */ /* 0x001fca00078e002c */
[----:B------:R-:W2:Y:S01]  /*03c0*/  LDG.E.U16 R33, desc[UR4][R30.64] ;  /* 0x000000041e217981 */ /* 0x000ea2000c1e1500 */
[----:B-1----:R-:W-:-:S05]  /*03d0*/  IMAD.WIDE.U32 R24, R22, 0x2, R48 ;  /* 0x0000000216187825 */ /* 0x002fca00078e0030 */
[----:B------:R0:W2:Y:S01]  /*03e0*/  LDG.E.U16 R29, desc[UR4][R24.64] ;  /* 0x00000004181d7981 */ /* 0x0000a2000c1e1500 */
[----:B------:R-:W-:-:S06]  /*03f0*/  IMAD.WIDE.U32 R34, R35, 0x2, R44 ;  /* 0x0000000223227825 */ /* 0x000fcc00078e002c */
[----:B------:R-:W3:Y:S01]  /*0400*/  LDG.E.U16 R34, desc[UR4][R34.64] ;  /* 0x0000000422227981 */ /* 0x000ee2000c1e1500 */
[----:B0-----:R-:W-:Y:S01]  /*0410*/  IMAD.WIDE.U32 R24, R20, 0x2, R48 ;  /* 0x0000000214187825 */ /* 0x001fe200078e0030 */
[----:B------:R-:W-:-:S04]  /*0420*/  IADD3 R37, PT, PT, R21, -0x5, RZ ;  /* 0xfffffffb15257810 */ /* 0x000fc80007ffe0ff */
[----:B------:R0:W3:Y:S01]  /*0430*/  LDG.E.U16 R35, desc[UR4][R24.64] ;  /* 0x0000000418237981 */ /* 0x0000e2000c1e1500 */
[----:B------:R-:W-:Y:S01]  /*0440*/  IMAD.WIDE.U32 R36, R37, 0x2, R44 ;  /* 0x0000000225247825 */ /* 0x000fe200078e002c */
[C---:B------:R-:W-:Y:S02]  /*0450*/  IADD3 R39, PT, PT, R21.reuse, -0x4, RZ ;  /* 0xfffffffc15277810 */ /* 0x040fe40007ffe0ff */
[----:B------:R-:W-:Y:S01]  /*0460*/  IADD3 R31, PT, PT, R21, -0x3, RZ ;  /* 0xfffffffd151f7810 */ /* 0x000fe20007ffe0ff */
[--C-:B------:R-:W-:Y:S02]  /*0470*/  IMAD.WIDE.U32 R40, R7, 0x2, R48.reuse ;  /* 0x0000000207287825 */ /* 0x100fe400078e0030 */
[----:B------:R-:W4:Y:S02]  /*0480*/  LDG.E.U16 R36, desc[UR4][R36.64] ;  /* 0x0000000424247981 */ /* 0x000f24000c1e1500 */
[----:B0-----:R-:W-:Y:S02]  /*0490*/  IMAD.WIDE.U32 R24, R6, 0x2, R48 ;  /* 0x0000000206187825 */ /* 0x001fe400078e0030 */
[----:B------:R-:W5:Y:S02]  /*04a0*/  LDG.E.U16 R40, desc[UR4][R40.64] ;  /* 0x0000000428287981 */ /* 0x000f64000c1e1500 */
[----:B------:R-:W-:-:S02]  /*04b0*/  IMAD.WIDE.U32 R38, R39, 0x2, R44 ;  /* 0x0000000227267825 */ /* 0x000fc400078e002c */
[----:B------:R0:W4:Y:S02]  /*04c0*/  LDG.E.U16 R37, desc[UR4][R24.64] ;  /* 0x0000000418257981 */ /* 0x000124000c1e1500 */
[----:B------:R-:W-:Y:S02]  /*04d0*/  IMAD.WIDE.U32 R30, R31, 0x2, R44 ;  /* 0x000000021f1e7825 */ /* 0x000fe400078e002c */
[----:B------:R-:W5:Y:S04]  /*04e0*/  LDG.E.U16 R38, desc[UR4][R38.64] ;  /* 0x0000000426267981 */ /* 0x000f68000c1e1500 */
[----:B------:R1:W5:Y:S01]  /*04f0*/  LDG.E.U16 R41, desc[UR4][R30.64] ;  /* 0x000000041e297981 */ /* 0x000362000c1e1500 */
[----:B0-----:R-:W-:-:S05]  /*0500*/  IMAD.WIDE.U32 R24, R8, 0x2, R48 ;  /* 0x0000000208187825 */ /* 0x001fca00078e0030 */
[----:B------:R0:W5:Y:S01]  /*0510*/  LDG.E.U16 R39, desc[UR4][R24.64] ;  /* 0x0000000418277981 */ /* 0x000162000c1e1500 */
[C---:B------:R-:W-:Y:S02]  /*0520*/  IADD3 R47, PT, PT, R21.reuse, 0x1, RZ ;  /* 0x00000001152f7810 */ /* 0x040fe40007ffe0ff */
[----:B------:R-:W-:-:S03]  /*0530*/  IADD3 R43, PT, PT, R21, -0x2, RZ ;  /* 0xfffffffe152b7810 */ /* 0x000fc60007ffe0ff */
[--C-:B-1----:R-:W-:Y:S01]  /*0540*/  IMAD.WIDE.U32 R30, R47, 0x2, R44.reuse ;  /* 0x000000022f1e7825 */ /* 0x102fe200078e002c */
[C---:B------:R-:W-:Y:S02]  /*0550*/  IADD3 R51, PT, PT, R21.reuse, -0x1, RZ ;  /* 0xffffffff15337810 */ /* 0x040fe40007ffe0ff */
[----:B------:R-:W-:Y:S01]  /*0560*/  IADD3 R28, PT, PT, R21, 0x3, RZ ;  /* 0x00000003151c7810 */ /* 0x000fe20007ffe0ff */
[--C-:B0-----:R-:W-:Y:S01]  /*0570*/  IMAD.WIDE.U32 R24, R43, 0x2, R44.reuse ;  /* 0x000000022b187825 */ /* 0x101fe200078e002c */
[----:B------:R0:W5:Y:S03]  /*0580*/  LDG.E.U16 R26, desc[UR4][R30.64] ;  /* 0x000000041e1a7981 */ /* 0x000166000c1e1500 */
[----:B------:R-:W-:Y:S01]  /*0590*/  IMAD.WIDE.U32 R42, R51, 0x2, R44 ;  /* 0x00000002332a7825 */ /* 0x000fe200078e002c */
[C---:B------:R-:W-:Y:S01]  /*05a0*/  IADD3 R50, PT, PT, R21.reuse, 0x2, RZ ;  /* 0x0000000215327810 */ /* 0x040fe20007ffe0ff */
[----:B------:R-:W5:Y:S01]  /*05b0*/  LDG.E.U16 R24, desc[UR4][R24.64] ;  /* 0x0000000418187981 */ /* 0x000f62000c1e1500 */
[----:B0-----:R-:W-:-:S05]  /*05c0*/  IADD3 R30, PT, PT, R21, 0x4, RZ ;  /* 0x00000004151e7810 */ /* 0x001fca0007ffe0ff */
[--C-:B------:R-:W-:Y:S01]  /*05d0*/  IMAD.WIDE.U32 R30, R30, 0x2, R44.reuse ;  /* 0x000000021e1e7825 */ /* 0x100fe200078e002c */
[----:B------:R0:W5:Y:S01]  /*05e0*/  LDG.E.U16 R25, desc[UR4][R42.64] ;  /* 0x000000042a197981 */ /* 0x000162000c1e1500 */
[C---:B------:R-:W-:Y:S02]  /*05f0*/  IADD3 R32, PT, PT, R21.reuse, 0x7, RZ ;  /* 0x0000000715207810 */ /* 0x040fe40007ffe0ff */
[----:B------:R-:W-:Y:S01]  /*0600*/  IMAD.WIDE.U32 R50, R50, 0x2, R44 ;  /* 0x0000000232327825 */ /* 0x000fe200078e002c */
[----:B0-----:R-:W-:-:S05]  /*0610*/  IADD3 R42, PT, PT, R21, 0x5, RZ ;  /* 0x00000005152a7810 */ /* 0x001fca0007ffe0ff */
[----:B------:R-:W-:-:S04]  /*0620*/  IMAD.WIDE.U32 R42, R42, 0x2, R44 ;  /* 0x000000022a2a7825 */ /* 0x000fc800078e002c */
[----:B--2---:R-:W-:Y:S02]  /*0630*/  HFMA2.BF16_V2 R33, R33.H0_H0, R29.H0_H0, R27.H0_H0 ;  /* 0x2000001d21217231 */ /* 0x004fe4000024081b */
[----:B------:R-:W-:Y:S01]  /*0640*/  IMAD.WIDE.U32 R28, R28, 0x2, R44 ;  /* 0x000000021c1c7825 */ /* 0x000fe200078e002c */
[----:B------:R-:W2:Y:S05]  /*0650*/  LDG.E.U16 R27, desc[UR4][R50.64] ;  /* 0x00000004321b7981 */ /* 0x000eaa000c1e1500 */
[----:B------:R-:W2:Y:S04]  /*0660*/  LDG.E.U16 R28, desc[UR4][R28.64] ;  /* 0x000000041c1c7981 */ /* 0x000ea8000c1e1500 */
[----:B------:R0:W2:Y:S01]  /*0670*/  LDG.E.U16 R29, desc[UR4][R30.64] ;  /* 0x000000041e1d7981 */ /* 0x0000a2000c1e1500 */
[----:B---3--:R-:W-:-:S02]  /*0680*/  HFMA2.BF16_V2 R35, R34.H0_H0, R35.H0_H0, R33.H0_H0 ;  /* 0x2000002322237231 */ /* 0x008fc40000240821 */
[----:B------:R-:W-:-:S06]  /*0690*/  IMAD.WIDE.U32 R32, R32, 0x2, R44 ;  /* 0x0000000220207825 */ /* 0x000fcc00078e002c */
[----:B------:R-:W3:Y:S01]  /*06a0*/  LDG.E.U16 R32, desc[UR4][R32.64] ;  /* 0x0000000420207981 */ /* 0x000ee2000c1e1500 */
[----:B0-----:R-:W-:-:S03]  /*06b0*/  IADD3 R31, PT, PT, R21, 0x6, RZ ;  /* 0x00000006151f7810 */ /* 0x001fc60007ffe0ff */
[----:B------:R0:W3:Y:S02]  /*06c0*/  LDG.E.U16 R30, desc[UR4][R42.64] ;  /* 0x000000042a1e7981 */ /* 0x0000e4000c1e1500 */
[----:B------:R-:W-:-:S05]  /*06d0*/  IMAD.WIDE.U32 R50, R31, 0x2, R44 ;  /* 0x000000021f327825 */ /* 0x000fca00078e002c */
[----:B------:R1:W3:Y:S01]  /*06e0*/  LDG.E.U16 R31, desc[UR4][R50.64] ;  /* 0x00000004321f7981 */ /* 0x0002e2000c1e1500 */
[----:B0-----:R-:W-:-:S05]  /*06f0*/  IMAD.WIDE.U32 R42, R21, 0x2, R44 ;  /* 0x00000002152a7825 */ /* 0x001fca00078e002c */
[----:B------:R0:W2:Y:S01]  /*0700*/  LDG.E.U16 R33, desc[UR4][R42.64] ;  /* 0x000000042a217981 */ /* 0x0000a2000c1e1500 */
[----:B-1----:R-:W-:Y:S01]  /*0710*/  IADD3 R50, PT, PT, R21, 0x8, RZ ;  /* 0x0000000815327810 */ /* 0x002fe20007ffe0ff */
[----:B0-----:R-:W-:-:S04]  /*0720*/  IMAD.WIDE.U32 R42, R9, 0x2, R48 ;  /* 0x00000002092a7825 */ /* 0x001fc800078e0030 */
[----:B------:R-:W-:Y:S01]  /*0730*/  IMAD.WIDE.U32 R50, R50, 0x2, R44 ;  /* 0x0000000232327825 */ /* 0x000fe200078e002c */
[----:B------:R0:W3:Y:S03]  /*0740*/  LDG.E.U16 R34, desc[UR4][R42.64] ;  /* 0x000000042a227981 */ /* 0x0000e6000c1e1500 */
[----:B------:R-:W-:-:S04]  /*0750*/  IMAD.WIDE.U32 R44, R10, 0x2, R48 ;  /* 0x000000020a2c7825 */ /* 0x000fc800078e0030 */
[----:B----4-:R-:W-:Y:S02]  /*0760*/  HFMA2.BF16_V2 R37, R36.H0_H0, R37.H0_H0, R35.H0_H0 ;  /* 0x2000002524257231 */ /* 0x010fe40000240823 */
[----:B------:R1:W4:Y:S01]  /*0770*/  LDG.E.U16 R35, desc[UR4][R44.64] ;  /* 0x000000042c237981 */ /* 0x000322000c1e1500 */
[----:B0-----:R-:W-:-:S04]  /*0780*/  IMAD.WIDE.U32 R42, R11, 0x2, R48 ;  /* 0x000000020b2a7825 */ /* 0x001fc800078e0030 */
[----:B-----5:R-:W-:Y:S01]  /*0790*/  HFMA2.BF16_V2 R40, R38.H0_H0, R40.H0_H0, R37.H0_H0 ;  /* 0x2000002826287231 */ /* 0x020fe20000240825 */
[----:B------:R0:W2:Y:S01]  /*07a0*/  LDG.E.U16 R36, desc[UR4][R42.64] ;  /* 0x000000042a247981 */ /* 0x0000a2000c1e1500 */
[----:B-1----:R-:W-:-:S04]  /*07b0*/  IMAD.WIDE.U32 R44, R12, 0x2, R48 ;  /* 0x000000020c2c7825 */ /* 0x002fc800078e0030 */
[----:B------:R-:W-:Y:S01]  /*07c0*/  HFMA2.BF16_V2 R39, R41.H0_H0, R39.H0_H0, R40.H0_H0 ;  /* 0x2000002729277231 */ /* 0x000fe20000240828 */
[----:B------:R-:W5:Y:S01]  /*07d0*/  LDG.E.U16 R37, desc[UR4][R44.64] ;  /* 0x000000042c257981 */ /* 0x000f62000c1e1500 */
[----:B0-----:R-:W-:-:S04]  /*07e0*/  IMAD.WIDE.U32 R42, R13, 0x2, R48 ;  /* 0x000000020d2a7825 */ /* 0x001fc800078e0030 */
[--C-:B------:R-:W-:Y:S01]  /*07f0*/  IMAD.WIDE.U32 R40, R14, 0x2, R48.reuse ;  /* 0x000000020e287825 */ /* 0x100fe200078e0030 */
[----:B------:R0:W5:Y:S05]  /*0800*/  LDG.E.U16 R38, desc[UR4][R42.64] ;  /* 0x000000042a267981 */ /* 0x00016a000c1e1500 */
[----:B------:R-:W5:Y:S01]  /*0810*/  LDG.E.U16 R40, desc[UR4][R40.64] ;  /* 0x0000000428287981 */ /* 0x000f62000c1e1500 */
[----:B0-----:R-:W-:-:S05]  /*0820*/  IMAD.WIDE.U32 R42, R15, 0x2, R48 ;  /* 0x000000020f2a7825 */ /* 0x001fca00078e0030 */
[----:B------:R0:W5:Y:S01]  /*0830*/  LDG.E.U16 R41, desc[UR4][R42.64] ;  /* 0x000000042a297981 */ /* 0x000162000c1e1500 */
[----:B------:R-:W-:-:S04]  /*0840*/  IMAD.WIDE.U32 R44, R17, 0x2, R48 ;  /* 0x00000002112c7825 */ /* 0x000fc800078e0030 */
[----:B0-----:R-:W-:-:S06]  /*0850*/  IMAD.WIDE.U32 R42, R16, 0x2, R48 ;  /* 0x00000002102a7825 */ /* 0x001fcc00078e0030 */
[----:B------:R-:W5:Y:S04]  /*0860*/  LDG.E.U16 R42, desc[UR4][R42.64] ;  /* 0x000000042a2a7981 */ /* 0x000f68000c1e1500 */
[----:B------:R0:W5:Y:S02]  /*0870*/  LDG.E.U16 R43, desc[UR4][R44.64] ;  /* 0x000000042c2b7981 */ /* 0x000164000c1e1500 */
[----:B0-----:R-:W-:-:S04]  /*0880*/  IMAD.WIDE.U32 R44, R18, 0x2, R48 ;  /* 0x00000002122c7825 */ /* 0x001fc800078e0030 */
[----:B------:R-:W-:Y:S02]  /*0890*/  IMAD.WIDE.U32 R48, R19, 0x2, R48 ;  /* 0x0000000213307825 */ /* 0x000fe400078e0030 */
[----:B------:R-:W5:Y:S04]  /*08a0*/  LDG.E.U16 R44, desc[UR4][R44.64] ;  /* 0x000000042c2c7981 */ /* 0x000f68000c1e1500 */
[----:B------:R-:W5:Y:S04]  /*08b0*/  LDG.E.U16 R48, desc[UR4][R48.64] ;  /* 0x0000000430307981 */ /* 0x000f68000c1e1500 */
[----:B------:R-:W5:Y:S01]  /*08c0*/  LDG.E.U16 R45, desc[UR4][R50.64] ;  /* 0x00000004322d7981 */ /* 0x000f62000c1e1500 */
[----:B------:R-:W-:-:S04]  /*08d0*/  IADD3 R23, PT, PT, R23, 0x10, RZ ;  /* 0x0000001017177810 */ /* 0x000fc80007ffe0ff */
[----:B------:R-:W-:Y:S02]  /*08e0*/  ISETP.NE.AND P0, PT, R23, RZ, PT ;  /* 0x000000ff1700720c */ /* 0x000fe40003f05270 */
[----:B------:R-:W-:Y:S02]  /*08f0*/  IADD3 R21, PT, PT, R21, 0x10, RZ ;  /* 0x0000001015157810 */ /* 0x000fe40007ffe0ff */
[C---:B------:R-:W-:Y:S02]  /*0900*/  LEA R20, R5.reuse, R20, 0x4 ;  /* 0x0000001405147211 */ /* 0x040fe400078e20ff */
[C---:B------:R-:W-:Y:S02]  /*0910*/  LEA R6, R5.reuse, R6, 0x4 ;  /* 0x0000000605067211 */ /* 0x040fe400078e20ff */
[C---:B------:R-:W-:Y:S02]  /*0920*/  LEA R7, R5.reuse, R7, 0x4 ;  /* 0x0000000705077211 */ /* 0x040fe400078e20ff */
[----:B------:R-:W-:-:S02]  /*0930*/  LEA R8, R5, R8, 0x4 ;  /* 0x0000000805087211 */ /* 0x000fc400078e20ff */
[C---:B------:R-:W-:Y:S02]  /*0940*/  LEA R9, R5.reuse, R9, 0x4 ;  /* 0x0000000905097211 */ /* 0x040fe400078e20ff */
[C---:B------:R-:W-:Y:S02]  /*0950*/  LEA R10, R5.reuse, R10, 0x4 ;  /* 0x0000000a050a7211 */ /* 0x040fe400078e20ff */
        /* <DEDUP_REMOVED lines=9> */
[----:B------:R-:W-:Y:S01]  /*09f0*/  LEA R22, R5, R22, 0x4 ;  /* 0x0000001605167211 */ /* 0x000fe200078e20ff */
[----:B---3--:R-:W-:-:S04]  /*0a00*/  HFMA2.BF16_V2 R24, R24.H0_H0, R34.H0_H0, R39.H0_H0 ;  /* 0x2000002218187231 */ /* 0x008fc80000240827 */
[----:B----4-:R-:W-:-:S04]  /*0a10*/  HFMA2.BF16_V2 R24, R25.H0_H0, R35.H0_H0, R24.H0_H0 ;  /* 0x2000002319187231 */ /* 0x010fc80000240818 */
[----:B--2---:R-:W-:-:S04]  /*0a20*/  HFMA2.BF16_V2 R24, R33.H0_H0, R36.H0_H0, R24.H0_H0 ;  /* 0x2000002421187231 */ /* 0x004fc80000240818 */
[----:B-----5:R-:W-:-:S04]  /*0a30*/  HFMA2.BF16_V2 R24, R26.H0_H0, R37.H0_H0, R24.H0_H0 ;  /* 0x200000251a187231 */ /* 0x020fc80000240818 */
[----:B------:R-:W-:-:S04]  /*0a40*/  HFMA2.BF16_V2 R24, R27.H0_H0, R38.H0_H0, R24.H0_H0 ;  /* 0x200000261b187231 */ /* 0x000fc80000240818 */
[----:B------:R-:W-:-:S04]  /*0a50*/  HFMA2.BF16_V2 R24, R28.H0_H0, R40.H0_H0, R24.H0_H0 ;  /* 0x200000281c187231 */ /* 0x000fc80000240818 */
[----:B------:R-:W-:-:S04]  /*0a60*/  HFMA2.BF16_V2 R24, R29.H0_H0, R41.H0_H0, R24.H0_H0 ;  /* 0x200000291d187231 */ /* 0x000fc80000240818 */
[----:B------:R-:W-:-:S04]  /*0a70*/  HFMA2.BF16_V2 R24, R30.H0_H0, R42.H0_H0, R24.H0_H0 ;  /* 0x2000002a1e187231 */ /* 0x000fc80000240818 */
[----:B------:R-:W-:-:S04]  /*0a80*/  HFMA2.BF16_V2 R24, R31.H0_H0, R43.H0_H0, R24.H0_H0 ;  /* 0x2000002b1f187231 */ /* 0x000fc80000240818 */
[----:B------:R-:W-:-:S04]  /*0a90*/  HFMA2.BF16_V2 R24, R32.H0_H0, R44.H0_H0, R24.H0_H0 ;  /* 0x2000002c20187231 */ /* 0x000fc80000240818 */
[----:B------:R-:W-:Y:S01]  /*0aa0*/  HFMA2.BF16_V2 R27, R45.H0_H0, R48.H0_H0, R24.H0_H0 ;  /* 0x200000302d1b7231 */ /* 0x000fe20000240818 */
[----:B------:R-:W-:Y:S06]  /*0ab0*/  @P0 BRA `(.L_x_5) ;  /* 0xfffffff8002c0947 */ /* 0x000fec000383ffff */
.L_x_4:
[----:B------:R-:W-:-:S04]  /*0ac0*/  LOP3.LUT R6, R4, 0xf, RZ, 0xc0, !PT ;  /* 0x0000000f04067812 */ /* 0x000fc800078ec0ff */
[----:B------:R-:W-:-:S13]  /*0ad0*/  ISETP.NE.AND P0, PT, R6, RZ, PT ;  /* 0x000000ff0600720c */ /* 0x000fda0003f05270 */
[----:B------:R-:W-:Y:S05]  /*0ae0*/  @!P0 BRA `(.L_x_3) ;  /* 0x0000000400d88947 */ /* 0x000fea0003800000 */
[----:B------:R-:W-:Y:S02]  /*0af0*/  ISETP.GE.U32.AND P0, PT, R6, 0x8, PT ;  /* 0x000000080600780c */ /* 0x000fe40003f06070 */
[----:B------:R-:W-:-:S04]  /*0b00*/  LOP3.LUT R28, R4, 0x7, RZ, 0xc0, !PT ;  /* 0x00000007041c7812 */ /* 0x000fc800078ec0ff */
[----:B------:R-:W-:-:S07]  /*0b10*/  ISETP.NE.AND P1, PT, R28, RZ, PT ;  /* 0x000000ff1c00720c */ /* 0x000fce0003f25270 */
[----:B------:R-:W-:Y:S06]  /*0b20*/  @!P0 BRA `(.L_x_6) ;  /* 0x0000000000ec8947 */ /* 0x000fec0003800000 */
[----:B------:R-:W0:Y:S01]  /*0b30*/  LDC.64 R8, c[0x0][0x390] ;  /* 0x0000e400ff087b82 */ /* 0x000e220000000a00 */
[----:B------:R-:W-:Y:S02]  /*0b40*/  IMAD R15, R3, R4, R46 ;  /* 0x00000004030f7224 */ /* 0x000fe400078e022e */
[----:B------:R-:W-:-:S03]  /*0b50*/  IMAD R16, R46, R5, R2 ;  /* 0x000000052e107224 */ /* 0x000fc600078e0202 */
[C---:B------:R-:W-:Y:S02]  /*0b60*/  IADD3 R31, PT, PT, R15.reuse, 0x2, RZ ;  /* 0x000000020f1f7810 */ /* 0x040fe40007ffe0ff */
[----:B------:R-:W1:Y:S01]  /*0b70*/  LDC.64 R6, c[0x0][0x398] ;  /* 0x0000e600ff067b82 */ /* 0x000e620000000a00 */
[-C--:B------:R-:W-:Y:S02]  /*0b80*/  IADD3 R18, PT, PT, R16, R5.reuse, RZ ;  /* 0x0000000510127210 */ /* 0x080fe40007ffe0ff */
[C---:B------:R-:W-:Y:S02]  /*0b90*/  IADD3 R13, PT, PT, R15.reuse, 0x1, RZ ;  /* 0x000000010f0d7810 */ /* 0x040fe40007ffe0ff */
[-C--:B------:R-:W-:Y:S02]  /*0ba0*/  IADD3 R14, PT, PT, R18, R5.reuse, RZ ;  /* 0x00000005120e7210 */ /* 0x080fe40007ffe0ff */
[C---:B------:R-:W-:Y:S02]  /*0bb0*/  IADD3 R33, PT, PT, R15.reuse, 0x3, RZ ;  /* 0x000000030f217810 */ /* 0x040fe40007ffe0ff */
[----:B------:R-:W-:Y:S01]  /*0bc0*/  IADD3 R34, PT, PT, R14, R5, RZ ;  /* 0x000000050e227210 */ /* 0x000fe20007ffe0ff */
[----:B0-----:R-:W-:-:S04]  /*0bd0*/  IMAD.WIDE.U32 R10, R15, 0x2, R8 ;  /* 0x000000020f0a7825 */ /* 0x001fc800078e0008 */
[----:B------:R-:W-:Y:S01]  /*0be0*/  IMAD.WIDE.U32 R30, R31, 0x2, R8 ;  /* 0x000000021f1e7825 */ /* 0x000fe200078e0008 */
[----:B------:R-:W2:Y:S03]  /*0bf0*/  LDG.E.U16 R22, desc[UR4][R10.64] ;  /* 0x000000040a167981 */ /* 0x000ea6000c1e1500 */
[----:B-1----:R-:W-:Y:S01]  /*0c00*/  IMAD.WIDE.U32 R16, R16, 0x2, R6 ;  /* 0x0000000210107825 */ /* 0x002fe200078e0006 */
[----:B------:R0:W3:Y:S03]  /*0c10*/  LDG.E.U16 R25, desc[UR4][R30.64] ;  /* 0x000000041e197981 */ /* 0x0000e6000c1e1500 */
[----:B------:R-:W-:Y:S01]  /*0c20*/  IMAD.WIDE.U32 R12, R13, 0x2, R8 ;  /* 0x000000020d0c7825 */ /* 0x000fe200078e0008 */
[----:B------:R-:W2:Y:S03]  /*0c30*/  LDG.E.U16 R24, desc[UR4][R16.64] ;  /* 0x0000000410187981 */ /* 0x000ea6000c1e1500 */
[--C-:B------:R-:W-:Y:S01]  /*0c40*/  IMAD.WIDE.U32 R18, R18, 0x2, R6.reuse ;  /* 0x0000000212127825 */ /* 0x100fe200078e0006 */
[----:B------:R1:W4:Y:S03]  /*0c50*/  LDG.E.U16 R29, desc[UR4][R12.64] ;  /* 0x000000040c1d7981 */ /* 0x000326000c1e1500 */
[----:B0-----:R-:W-:Y:S01]  /*0c60*/  IMAD.WIDE.U32 R30, R14, 0x2, R6 ;  /* 0x000000020e1e7825 */ /* 0x001fe200078e0006 */
[CC--:B------:R-:W-:Y:S01]  /*0c70*/  IADD3 R14, PT, PT, R34.reuse, R5.reuse, RZ ;  /* 0x00000005220e7210 */ /* 0x0c0fe20007ffe0ff */
[----:B------:R-:W4:Y:S01]  /*0c80*/  LDG.E.U16 R26, desc[UR4][R18.64] ;  /* 0x00000004121a7981 */ /* 0x000f22000c1e1500 */
[----:B------:R-:W-:Y:S01]  /*0c90*/  IADD3 R21, PT, PT, R15, 0x4, RZ ;  /* 0x000000040f157810 */ /* 0x000fe20007ffe0ff */
[----:B------:R-:W-:Y:S01]  /*0ca0*/  IMAD.WIDE.U32 R32, R33, 0x2, R8 ;  /* 0x0000000221207825 */ /* 0x000fe200078e0008 */
[C---:B------:R-:W-:Y:S01]  /*0cb0*/  IADD3 R11, PT, PT, R15.reuse, 0x5, RZ ;  /* 0x000000050f0b7810 */ /* 0x040fe20007ffe0ff */
[----:B------:R-:W3:Y:S02]  /*0cc0*/  LDG.E.U16 R30, desc[UR4][R30.64] ;  /* 0x000000041e1e7981 */ /* 0x000ee4000c1e1500 */
[--C-:B-1----:R-:W-:Y:S01]  /*0cd0*/  IMAD.WIDE.U32 R12, R34, 0x2, R6.reuse ;  /* 0x00000002220c7825 */ /* 0x102fe200078e0006 */
[----:B------:R-:W-:Y:S01]  /*0ce0*/  IADD3 R35, PT, PT, R15, 0x6, RZ ;  /* 0x000000060f237810 */ /* 0x000fe20007ffe0ff */
[----:B------:R0:W5:Y:S02]  /*0cf0*/  LDG.E.U16 R23, desc[UR4][R32.64] ;  /* 0x0000000420177981 */ /* 0x000164000c1e1500 */
[C---:B------:R-:W-:Y:S01]  /*0d00*/  IMAD.WIDE.U32 R16, R14.reuse, 0x2, R6 ;  /* 0x000000020e107825 */ /* 0x040fe200078e0006 */
[-C--:B------:R-:W-:Y:S01]  /*0d10*/  IADD3 R14, PT, PT, R14, R5.reuse, RZ ;  /* 0x000000050e0e7210 */ /* 0x080fe20007ffe0ff */
[----:B------:R-:W5:Y:S02]  /*0d20*/  LDG.E.U16 R12, desc[UR4][R12.64] ;  /* 0x000000040c0c7981 */ /* 0x000f64000c1e1500 */
[--C-:B------:R-:W-:Y:S01]  /*0d30*/  IMAD.WIDE.U32 R20, R21, 0x2, R8.reuse ;  /* 0x0000000215147825 */ /* 0x100fe200078e0008 */
[----:B------:R-:W-:Y:S01]  /*0d40*/  IADD3 R37, PT, PT, R15, 0x7, RZ ;  /* 0x000000070f257810 */ /* 0x000fe20007ffe0ff */
[----:B------:R-:W5:Y:S01]  /*0d50*/  LDG.E.U16 R16, desc[UR4][R16.64] ;  /* 0x0000000410107981 */ /* 0x000f62000c1e1500 */
[----:B0-----:R-:W-:Y:S01]  /*0d60*/  IADD3 R32, PT, PT, R14, R5, RZ ;  /* 0x000000050e207210 */ /* 0x001fe20007ffe0ff */
[----:B------:R-:W-:-:S02]  /*0d70*/  IMAD.WIDE.U32 R10, R11, 0x2, R8 ;  /* 0x000000020b0a7825 */ /* 0x000fc400078e0008 */
[----:B------:R0:W5:Y:S02]  /*0d80*/  LDG.E.U16 R33, desc[UR4][R20.64] ;  /* 0x0000000414217981 */ /* 0x000164000c1e1500 */
[--C-:B------:R-:W-:Y:S01]  /*0d90*/  IMAD.WIDE.U32 R18, R14, 0x2, R6.reuse ;  /* 0x000000020e127825 */ /* 0x100fe200078e0006 */
[C---:B------:R-:W-:Y:S01]  /*0da0*/  IADD3 R31, PT, PT, R32.reuse, R5, RZ ;  /* 0x00000005201f7210 */ /* 0x040fe20007ffe0ff */
[----:B------:R-:W5:Y:S02]  /*0db0*/  LDG.E.U16 R11, desc[UR4][R10.64] ;  /* 0x000000040a0b7981 */ /* 0x000f64000c1e1500 */
[----:B------:R-:W-:Y:S02]  /*0dc0*/  IMAD.WIDE.U32 R14, R32, 0x2, R6 ;  /* 0x00000002200e7825 */ /* 0x000fe400078e0006 */
[----:B------:R-:W5:Y:S02]  /*0dd0*/  LDG.E.U16 R18, desc[UR4][R18.64] ;  /* 0x0000000412127981 */ /* 0x000f64000c1e1500 */
[----:B0-----:R-:W-:-:S02]  /*0de0*/  IMAD.WIDE.U32 R20, R35, 0x2, R8 ;  /* 0x0000000223147825 */ /* 0x001fc400078e0008 */
[----:B------:R4:W5:Y:S02]  /*0df0*/  LDG.E.U16 R14, desc[UR4][R14.64] ;  /* 0x000000040e0e7981 */ /* 0x000964000c1e1500 */
[----:B------:R-:W-:Y:S02]  /*0e00*/  IMAD.WIDE.U32 R8, R37, 0x2, R8 ;  /* 0x0000000225087825 */ /* 0x000fe400078e0008 */
[----:B------:R-:W5:Y:S02]  /*0e10*/  LDG.E.U16 R20, desc[UR4][R20.64] ;  /* 0x0000000414147981 */ /* 0x000f64000c1e1500 */
[----:B------:R-:W-:Y:S02]  /*0e20*/  IMAD.WIDE.U32 R6, R31, 0x2, R6 ;  /* 0x000000021f067825 */ /* 0x000fe400078e0006 */
[----:B------:R-:W5:Y:S04]  /*0e30*/  LDG.E.U16 R8, desc[UR4][R8.64] ;  /* 0x0000000408087981 */ /* 0x000f68000c1e1500 */
[----:B------:R-:W5:Y:S01]  /*0e40*/  LDG.E.U16 R6, desc[UR4][R6.64] ;  /* 0x0000000406067981 */ /* 0x000f62000c1e1500 */
[----:B------:R-:W-:Y:S01]  /*0e50*/  IADD3 R46, PT, PT, R46, 0x8, RZ ;  /* 0x000000082e2e7810 */ /* 0x000fe20007ffe0ff */
[----:B--2---:R-:W-:-:S04]  /*0e60*/  HFMA2.BF16_V2 R13, R22.H0_H0, R24.H0_H0, R27.H0_H0 ;  /* 0x20000018160d7231 */ /* 0x004fc8000024081b */
[----:B----4-:R-:W-:-:S04]  /*0e70*/  HFMA2.BF16_V2 R15, R29.H0_H0, R26.H0_H0, R13.H0_H0 ;  /* 0x2000001a1d0f7231 */ /* 0x010fc8000024080d */
[----:B---3--:R-:W-:-:S04]  /*0e80*/  HFMA2.BF16_V2 R15, R25.H0_H0, R30.H0_H0, R15.H0_H0 ;  /* 0x2000001e190f7231 */ /* 0x008fc8000024080f */
[----:B-----5:R-:W-:-:S04]  /*0e90*/  HFMA2.BF16_V2 R12, R23.H0_H0, R12.H0_H0, R15.H0_H0 ;  /* 0x2000000c170c7231 */ /* 0x020fc8000024080f */
[----:B------:R-:W-:-:S04]  /*0ea0*/  HFMA2.BF16_V2 R12, R33.H0_H0, R16.H0_H0, R12.H0_H0 ;  /* 0x20000010210c7231 */ /* 0x000fc8000024080c */
[----:B------:R-:W-:-:S04]  /*0eb0*/  HFMA2.BF16_V2 R11, R11.H0_H0, R18.H0_H0, R12.H0_H0 ;  /* 0x200000120b0b7231 */ /* 0x000fc8000024080c */
[----:B------:R-:W-:-:S04]  /*0ec0*/  HFMA2.BF16_V2 R11, R20.H0_H0, R14.H0_H0, R11.H0_H0 ;  /* 0x2000000e140b7231 */ /* 0x000fc8000024080b */
[----:B------:R-:W-:-:S07]  /*0ed0*/  HFMA2.BF16_V2 R27, R8.H0_H0, R6.H0_H0, R11.H0_H0 ;  /* 0x20000006081b7231 */ /* 0x000fce000024080b */
.L_x_6:
        /* <DEDUP_REMOVED lines=10> */
[----:B------:R-:W-:Y:S01]  /*0f80*/  IADD3 R21, PT, PT, R11, 0x2, RZ ;  /* 0x000000020b157810 */ /* 0x000fe20007ffe0ff */
[C---:B0-----:R-:W-:Y:S01]  /*0f90*/  IMAD.WIDE.U32 R14, R18.reuse, 0x2, R6 ;  /* 0x00000002120e7825 */ /* 0x041fe200078e0006 */
[----:B------:R-:W-:-:S04]  /*0fa0*/  IADD3 R18, PT, PT, R18, R5, RZ ;  /* 0x0000000512127210 */ /* 0x000fc80007ffe0ff */
[CC--:B------:R-:W-:Y:S01]  /*0fb0*/  IADD3 R22, PT, PT, R18.reuse, R5.reuse, RZ ;  /* 0x0000000512167210 */ /* 0x0c0fe20007ffe0ff */
[--C-:B-1----:R-:W-:Y:S01]  /*0fc0*/  IMAD.WIDE.U32 R12, R11, 0x2, R8.reuse ;  /* 0x000000020b0c7825 */ /* 0x102fe200078e0008 */
[----:B------:R-:W2:Y:S03]  /*0fd0*/  LDG.E.U16 R14, desc[UR4][R14.64] ;  /* 0x000000040e0e7981 */ /* 0x000ea6000c1e1500 */
[----:B------:R-:W-:Y:S01]  /*0fe0*/  IMAD.WIDE.U32 R16, R17, 0x2, R8 ;  /* 0x0000000211107825 */ /* 0x000fe200078e0008 */
[----:B------:R-:W-:Y:S01]  /*0ff0*/  IADD3 R11, PT, PT, R11, 0x3, RZ ;  /* 0x000000030b0b7810 */ /* 0x000fe20007ffe0ff */
[----:B------:R-:W2:Y:S02]  /*1000*/  LDG.E.U16 R12, desc[UR4][R12.64] ;  /* 0x000000040c0c7981 */ /* 0x000ea4000c1e1500 */
[----:B------:R-:W-:Y:S01]  /*1010*/  IMAD.WIDE.U32 R18, R18, 0x2, R6 ;  /* 0x0000000212127825 */ /* 0x000fe200078e0006 */
[----:B------:R-:W-:Y:S01]  /*1020*/  IADD3 R25, PT, PT, R22, R5, RZ ;  /* 0x0000000516197210 */ /* 0x000fe20007ffe0ff */
[----:B------:R-:W3:Y:S02]  /*1030*/  LDG.E.U16 R17, desc[UR4][R16.64] ;  /* 0x0000000410117981 */ /* 0x000ee4000c1e1500 */
[----:B------:R-:W-:-:S02]  /*1040*/  IMAD.WIDE.U32 R20, R21, 0x2, R8 ;  /* 0x0000000215147825 */ /* 0x000fc400078e0008 */
[----:B------:R-:W3:Y:S02]  /*1050*/  LDG.E.U16 R18, desc[UR4][R18.64] ;  /* 0x0000000412127981 */ /* 0x000ee4000c1e1500 */
[----:B------:R-:W-:Y:S02]  /*1060*/  IMAD.WIDE.U32 R22, R22, 0x2, R6 ;  /* 0x0000000216167825 */ /* 0x000fe400078e0006 */
[----:B------:R-:W4:Y:S02]  /*1070*/  LDG.E.U16 R21, desc[UR4][R20.64] ;  /* 0x0000000414157981 */ /* 0x000f24000c1e1500 */
[----:B------:R-:W-:Y:S02]  /*1080*/  IMAD.WIDE.U32 R8, R11, 0x2, R8 ;  /* 0x000000020b087825 */ /* 0x000fe400078e0008 */
[----:B------:R-:W4:Y:S02]  /*1090*/  LDG.E.U16 R22, desc[UR4][R22.64] ;  /* 0x0000000416167981 */ /* 0x000f24000c1e1500 */
[----:B------:R-:W-:-:S02]  /*10a0*/  IMAD.WIDE.U32 R6, R25, 0x2, R6 ;  /* 0x0000000219067825 */ /* 0x000fc400078e0006 */
[----:B------:R-:W5:Y:S04]  /*10b0*/  LDG.E.U16 R9, desc[UR4][R8.64] ;  /* 0x0000000408097981 */ /* 0x000f68000c1e1500 */
[----:B------:R-:W5:Y:S01]  /*10c0*/  LDG.E.U16 R6, desc[UR4][R6.64] ;  /* 0x0000000406067981 */ /* 0x000f62000c1e1500 */
[----:B------:R-:W-:Y:S01]  /*10d0*/  IADD3 R46, PT, PT, R46, 0x4, RZ ;  /* 0x000000042e2e7810 */ /* 0x000fe20007ffe0ff */
[----:B--2---:R-:W-:-:S04]  /*10e0*/  HFMA2.BF16_V2 R12, R12.H0_H0, R14.H0_H0, R27.H0_H0 ;  /* 0x2000000e0c0c7231 */ /* 0x004fc8000024081b */
[----:B---3--:R-:W-:-:S04]  /*10f0*/  HFMA2.BF16_V2 R12, R17.H0_H0, R18.H0_H0, R12.H0_H0 ;  /* 0x20000012110c7231 */ /* 0x008fc8000024080c */
[----:B----4-:R-:W-:-:S04]  /*1100*/  HFMA2.BF16_V2 R12, R21.H0_H0, R22.H0_H0, R12.H0_H0 ;  /* 0x20000016150c7231 */ /* 0x010fc8000024080c */
[----:B-----5:R-:W-:-:S07]  /*1110*/  HFMA2.BF16_V2 R27, R9.H0_H0, R6.H0_H0, R12.H0_H0 ;  /* 0x20000006091b7231 */ /* 0x020fce000024080c */
.L_x_7:
[----:B------:R-:W-:Y:S05]  /*1120*/  @!P1 BRA `(.L_x_3) ;  /* 0x0000000000489947 */ /* 0x000fea0003800000 */
[----:B------:R-:W0:Y:S01]  /*1130*/  S2R R6, SR_TID.X ;  /* 0x0000000000067919 */ /* 0x000e220000002100 */
[----:B------:R-:W1:Y:S01]  /*1140*/  LDC.64 R12, c[0x0][0x390] ;  /* 0x0000e400ff0c7b82 */ /* 0x000e620000000a00 */
[----:B------:R-:W-:Y:S01]  /*1150*/  IMAD R0, R46, R5, R0 ;  /* 0x000000052e007224 */ /* 0x000fe200078e0200 */
[----:B------:R-:W-:Y:S01]  /*1160*/  IADD3 R10, PT, PT, -R10, RZ, RZ ;  /* 0x000000ff0a0a7210 */ /* 0x000fe20007ffe1ff */
[----:B------:R-:W-:-:S05]  /*1170*/  IMAD R11, R3, R4, R46 ;  /* 0x00000004030b7224 */ /* 0x000fca00078e022e */
[----:B------:R-:W2:Y:S01]  /*1180*/  LDC.64 R14, c[0x0][0x398] ;  /* 0x0000e600ff0e7b82 */ /* 0x000ea20000000a00 */
[----:B0-----:R-:W-:-:S04]  /*1190*/  LOP3.LUT R7, R6, 0x1f, RZ, 0xc0, !PT ;  /* 0x0000001f06077812 */ /* 0x001fc800078ec0ff */
[----:B------:R-:W-:-:S07]  /*11a0*/  IADD3 R0, PT, PT, R7, R0, RZ ;  /* 0x0000000007007210 */ /* 0x000fce0007ffe0ff */
.L_x_8:
[----:B-1----:R-:W-:-:S04]  /*11b0*/  IMAD.WIDE.U32 R6, R11, 0x2, R12 ;  /* 0x000000020b067825 */ /* 0x002fc800078e000c */
[----:B--2---:R-:W-:Y:S02]  /*11c0*/  IMAD.WIDE.U32 R8, R0, 0x2, R14 ;  /* 0x0000000200087825 */ /* 0x004fe400078e000e */
[----:B------:R-:W2:Y:S04]  /*11d0*/  LDG.E.U16 R6, desc[UR4][R6.64] ;  /* 0x0000000406067981 */ /* 0x000ea8000c1e1500 */
[----:B------:R-:W2:Y:S01]  /*11e0*/  LDG.E.U16 R8, desc[UR4][R8.64] ;  /* 0x0000000408087981 */ /* 0x000ea2000c1e1500 */
[----:B------:R-:W-:Y:S02]  /*11f0*/  IADD3 R10, PT, PT, R10, 0x1, RZ ;  /* 0x000000010a0a7810 */ /* 0x000fe40007ffe0ff */
[----:B------:R-:W-:Y:S02]  /*1200*/  IADD3 R0, PT, PT, R0, R5, RZ ;  /* 0x0000000500007210 */ /* 0x000fe40007ffe0ff */
[----:B------:R-:W-:-:S02]  /*1210*/  ISETP.NE.AND P0, PT, R10, RZ, PT ;  /* 0x000000ff0a00720c */ /* 0x000fc40003f05270 */
[----:B------:R-:W-:Y:S01]  /*1220*/  IADD3 R11, PT, PT, R11, 0x1, RZ ;  /* 0x000000010b0b7810 */ /* 0x000fe20007ffe0ff */
[----:B--2---:R-:W-:-:S10]  /*1230*/  HFMA2.BF16_V2 R27, R6.H0_H0, R8.H0_H0, R27.H0_H0 ;  /* 0x20000008061b7231 */ /* 0x004fd4000024081b */
[----:B------:R-:W-:Y:S05]  /*1240*/  @P0 BRA `(.L_x_8) ;  /* 0xfffffffc00d80947 */ /* 0x000fea000383ffff */
.L_x_3:
[----:B------:R-:W0:Y:S01]  /*1250*/  LDC.64 R6, c[0x0][0x3a0] ;  /* 0x0000e800ff067b82 */ /* 0x000e220000000a00 */
[----:B------:R-:W-:-:S04]  /*1260*/  IMAD R3, R3, R5, R2 ;  /* 0x0000000503037224 */ /* 0x000fc800078e0202 */
[----:B0-----:R-:W-:-:S05]  /*1270*/  IMAD.WIDE.U32 R2, R3, 0x2, R6 ;  /* 0x0000000203027825 */ /* 0x001fca00078e0006 */
[----:B------:R-:W2:Y:S02]  /*1280*/  LDG.E.U16 R0, desc[UR4][R2.64] ;  /* 0x0000000402007981 */ /* 0x000ea4000c1e1500 */
[----:B--2---:R-:W-:-:S05]  /*1290*/  HADD2.BF16_V2 R0, R27.H0_H0, R0.H0_H0 ;  /* 0x200000001b007230 */ /* 0x004fca0000200800 */
[----:B------:R-:W-:Y:S01]  /*12a0*/  STG.E.U16 desc[UR4][R2.64], R0 ;  /* 0x0000000002007986 */ /* 0x000fe2000c101504 */
[----:B------:R-:W-:Y:S05]  /*12b0*/  EXIT ;  /* 0x000000000000794d */ /* 0x000fea0003800000 */
.L_x_9:
        /* <DEDUP_REMOVED lines=12> */
.L_x_20:


//--------------------- .text._Z7kernel1iiiPK13__nv_bfloat16S1_PS_ --------------------------
	.section	.text._Z7kernel1iiiPK13__nv_bfloat16S1_PS_,"ax",@progbits
	.align	128
        .global         _Z7kernel1iiiPK13__nv_bfloat16S1_PS_
        .type           _Z7kernel1iiiPK13__nv_bfloat16S1_PS_,@function
        .size           _Z7kernel1iiiPK13__nv_bfloat16S1_PS_,(.L_x_21 - _Z7kernel1iiiPK13__nv_bfloat16S1_PS_)
        .other          _Z7kernel1iiiPK13__nv_bfloat16S1_PS_,@"STO_CUDA_ENTRY STV_DEFAULT"
_Z7kernel1iiiPK13__nv_bfloat16S1_PS_:
.text._Z7kernel1iiiPK13__nv_bfloat16S1_PS_:
[----:B------:R-:W-:Y:S01]  /*0000*/  LDC R1, c[0x0][0x37c] ;  /* 0x0000df00ff017b82 */ /* 0x000fe20000000800 */
[----:B------:R-:W0:Y:S07]  /*0010*/  S2R R6, SR_TID.Y ;  /* 0x0000000000067919 */ /* 0x000e2e0000002200 */
[----:B------:R-:W1:Y:S01]  /*0020*/  S2UR UR4, SR_CTAID.Y ;  /* 0x00000000000479c3 */ /* 0x000e620000002600 */
[----:B------:R-:W2:Y:S07]  /*0030*/  S2R R2, SR_TID.X ;  /* 0x0000000000027919 */ /* 0x000eae0000002100 */
[----:B------:R-:W2:Y:S01]  /*0040*/  LDC R3, c[0x0][0x360] ;  /* 0x0000d800ff037b82 */ /* 0x000ea20000000800 */
[----:B------:R-:W1:Y:S07]  /*0050*/  LDCU UR5, c[0x0][0x364] ;  /* 0x00006c80ff0577ac */ /* 0x000e6e0008000800 */
[----:B------:R-:W2:Y:S08]  /*0060*/  S2UR UR6, SR_CTAID.X ;  /* 0x00000000000679c3 */ /* 0x000eb00000002500 */
[----:B------:R-:W3:Y:S01]  /*0070*/  LDC.64 R4, c[0x0][0x380] ;  /* 0x0000e000ff047b82 */ /* 0x000ee20000000a00 */
[----:B-1----:R-:W-:-:S06]  /*0080*/  UIMAD UR4, UR4, UR5, URZ ;  /* 0x00000005040472a4 */ /* 0x002fcc000f8e02ff */
[----:B0-----:R-:W-:Y:S01]  /*0090*/  IADD3 R0, PT, PT, R6, UR4, RZ ;  /* 0x0000000406007c10 */ /* 0x001fe2000fffe0ff */
[----:B--2---:R-:W-:-:S03]  /*00a0*/  IMAD R3, R3, UR6, R2 ;  /* 0x0000000603037c24 */ /* 0x004fc6000f8e0202 */
        /* <DEDUP_REMOVED lines=9> */
[----:B------:R-:W-:-:S12]  /*0140*/  HFMA2 R4, -RZ, RZ, 0, 0 ;  /* 0x00000000ff047431 */ /* 0x000fd800000001ff */
[----:B------:R-:W-:Y:S05]  /*0150*/  @!P0 BRA `(.L_x_11) ;  /* 0x0000000800248947 */ /* 0x000fea0003800000 */
[----:B------:R-:W-:Y:S01]  /*0160*/  LOP3.LUT R9, R2, 0x7ffffff0, RZ, 0xc0, !PT ;  /* 0x7ffffff002097812 */ /* 0x000fe200078ec0ff */
[C---:B------:R-:W-:Y:S01]  /*0170*/  IMAD R8, R5.reuse, 0x3, R0 ;  /* 0x0000000305087824 */ /* 0x040fe200078e0200 */
[C---:B------:R-:W-:Y:S01]  /*0180*/  IADD3 R4, PT, PT, R5.reuse, UR4, R6 ;  /* 0x0000000405047c10 */ /* 0x040fe2000fffe006 */
[C-C-:B------:R-:W-:Y:S01]  /*0190*/  IMAD R12, R5.reuse, 0x5, R0.reuse ;  /* 0x00000005050c7824 */ /* 0x140fe200078e0200 */
[CC--:B------:R-:W-:Y:S01]  /*01a0*/  LEA R6, R5.reuse, R0.reuse, 0x1 ;  /* 0x0000000005067211 */ /* 0x0c0fe200078e08ff */
[C-C-:B------:R-:W-:Y:S01]  /*01b0*/  IMAD R14, R5.reuse, 0x6, R0.reuse ;  /* 0x00000006050e7824 */ /* 0x140fe200078e0200 */
[CC--:B------:R-:W-:Y:S01]  /*01c0*/  LEA R10, R5.reuse, R0.reuse, 0x2 ;  /* 0x00000000050a7211 */ /* 0x0c0fe200078e10ff */
[C-C-:B------:R-:W-:Y:S01]  /*01d0*/  IMAD R16, R5.reuse, 0x7, R0.reuse ;  /* 0x0000000705107824 */ /* 0x140fe200078e0200 */
[CC--:B------:R-:W-:Y:S01]  /*01e0*/  LEA R18, R5.reuse, R0.reuse, 0x3 ;  /* 0x0000000005127211 */ /* 0x0c0fe200078e18ff */
[C-C-:B------:R-:W-:Y:S01]  /*01f0*/  IMAD R20, R5.reuse, 0x9, R0.reuse ;  /* 0x0000000905147824 */ /* 0x140fe200078e0200 */
[----:B------:R-:W-:Y:S01]  /*0200*/  MOV R34, R0 ;  /* 0x0000000000227202 */ /* 0x000fe20000000f00 */
[--C-:B------:R-:W-:Y:S01]  /*0210*/  IMAD R22, R5, 0xa, R0.reuse ;  /* 0x0000000a05167824 */ /* 0x100fe200078e0200 */
[----:B------:R-:W-:Y:S01]  /*0220*/  IADD3 R9, PT, PT, -R9, RZ, RZ ;  /* 0x000000ff09097210 */ /* 0x000fe20007ffe1ff */
[----:B------:R-:W-:-:S02]  /*0230*/  IMAD R24, R5, 0xb, R0 ;  /* 0x0000000b05187824 */ /* 0x000fc400078e0200 */
[C-C-:B------:R-:W-:Y:S02]  /*0240*/  IMAD R26, R5.reuse, 0xc, R0.reuse ;  /* 0x0000000c051a7824 */ /* 0x140fe400078e0200 */
[C-C-:B------:R-:W-:Y:S02]  /*0250*/  IMAD R28, R5.reuse, 0xd, R0.reuse ;  /* 0x0000000d051c7824 */ /* 0x140fe400078e0200 */
[C-C-:B------:R-:W-:Y:S02]  /*0260*/  IMAD R30, R5.reuse, 0xe, R0.reuse ;  /* 0x0000000e051e7824 */ /* 0x140fe400078e0200 */
[----:B------:R-:W-:Y:S02]  /*0270*/  IMAD R32, R5, 0xf, R0 ;  /* 0x0000000f05207824 */ /* 0x000fe400078e0200 */
[----:B------:R-:W-:-:S07]  /*0280*/  IMAD R7, R3, R2, 0x7 ;  /* 0x0000000703077424 */ /* 0x000fce00078e0202 */
.L_x_12:
[----:B------:R-:W0:Y:S01]  /*0290*/  LDC.64 R38, c[0x0][0x390] ;  /* 0x0000e400ff267b82 */ /* 0x000e220000000a00 */
[C---:B------:R-:W-:Y:S02]  /*02a0*/  IADD3 R45, PT, PT, R7.reuse, -0x3, RZ ;  /* 0xfffffffd072d7810 */ /* 0x040fe40007ffe0ff */
[C---:B------:R-:W-:Y:S02]  /*02b0*/  IADD3 R11, PT, PT, R7.reuse, -0x1, RZ ;  /* 0xffffffff070b7810 */ /* 0x040fe40007ffe0ff */
[C---:B------:R-:W-:Y:S02]  /*02c0*/  IADD3 R41, PT, PT, R7.reuse, -0x7, RZ ;  /* 0xfffffff907297810 */ /* 0x040fe40007ffe0ff */
[C---:B------:R-:W-:Y:S02]  /*02d0*/  IADD3 R53, PT, PT, R7.reuse, -0x6, RZ ;  /* 0xfffffffa07357810 */ /* 0x040fe40007ffe0ff */
[C---:B------:R-:W-:Y:S02]  /*02e0*/  IADD3 R51, PT, PT, R7.reuse, -0x5, RZ ;  /* 0xfffffffb07337810 */ /* 0x040fe40007ffe0ff */
[----:B------:R-:W-:Y:S01]  /*02f0*/  IADD3 R49, PT, PT, R7, -0x4, RZ ;  /* 0xfffffffc07317810 */ /* 0x000fe20007ffe0ff */
[----:B0-----:R-:W-:Y:S01]  /*0300*/  IMAD.WIDE.U32 R44, R45, 0x2, R38 ;  /* 0x000000022d2c7825 */ /* 0x001fe200078e0026 */
[----:B------:R-:W-:-:S02]  /*0310*/  IADD3 R47, PT, PT, R7, -0x2, RZ ;  /* 0xfffffffe072f7810 */ /* 0x000fc40007ffe0ff */
[----:B------:R-:W-:Y:S01]  /*0320*/  IADD3 R43, PT, PT, R7, 0x1, RZ ;  /* 0x00000001072b7810 */ /* 0x000fe20007ffe0ff */
[--C-:B------:R-:W-:Y:S01]  /*0330*/  IMAD.WIDE.U32 R40, R41, 0x2, R38.reuse ;  /* 0x0000000229287825 */ /* 0x100fe200078e0026 */
[----:B------:R0:W2:Y:S03]  /*0340*/  LDG.E.U16 R19, desc[UR6][R44.64] ;  /* 0x000000062c137981 */ /* 0x0000a6000c1e1500 */
[--C-:B------:R-:W-:Y:S02]  /*0350*/  IMAD.WIDE.U32 R52, R53, 0x2, R38.reuse ;  /* 0x0000000235347825 */ /* 0x100fe400078e0026 */
[----:B------:R-:W3:Y:S02]  /*0360*/  LDG.E.U16 R40, desc[UR6][R40.64] ;  /* 0x0000000628287981 */ /* 0x000ee4000c1e1500 */
[----:B------:R-:W-:-:S04]  /*0370*/  IMAD.WIDE.U32 R50, R51, 0x2, R38 ;  /* 0x0000000233327825 */ /* 0x000fc800078e0026 */
[--C-:B0-----:R-:W-:Y:S01]  /*0380*/  IMAD.WIDE.U32 R44, R11, 0x2, R38.reuse ;  /* 0x000000020b2c7825 */ /* 0x101fe200078e0026 */
[----:B------:R-:W4:Y:S04]  /*0390*/  LDG.E.U16 R37, desc[UR6][R50.64] ;  /* 0x0000000632257981 */ /* 0x000f28000c1e1500 */
[----:B------:R0:W5:Y:S01]  /*03a0*/  LDG.E.U16 R13, desc[UR6][R44.64] ;  /* 0x000000062c0d7981 */ /* 0x000162000c1e1500 */
[----:B------:R-:W-:-:S04]  /*03b0*/  IMAD.WIDE.U32 R48, R49, 0x2, R38 ;  /* 0x0000000231307825 */ /* 0x000fc800078e0026 */
[--C-:B------:R-:W-:Y:S01]  /*03c0*/  IMAD.WIDE.U32 R46, R47, 0x2, R38.reuse ;  /* 0x000000022f2e7825 */ /* 0x100fe200078e0026 */
[----:B------:R1:W2:Y:S01]  /*03d0*/  LDG.E.U16 R41, desc[UR6][R52.64] ;  /* 0x0000000634297981 */ /* 0x0002a2000c1e1500 */
[----:B0-----:R-:W-:Y:S02]  /*03e0*/  IADD3 R45, PT, PT, R7, 0x7, RZ ;  /* 0x00000007072d7810 */ /* 0x001fe40007ffe0ff */
[--C-:B------:R-:W-:Y:S01]  /*03f0*/  IMAD.WIDE.U32 R42, R43, 0x2, R38.reuse ;  /* 0x000000022b2a7825 */ /* 0x100fe200078e0026 */
[----:B------:R0:W5:Y:S03]  /*0400*/  LDG.E.U16 R35, desc[UR6][R48.64] ;  /* 0x0000000630237981 */ /* 0x000166000c1e1500 */
[----:B------:R-:W-:Y:S01]  /*0410*/  IMAD.WIDE.U32 R44, R45, 0x2, R38 ;  /* 0x000000022d2c7825 */ /* 0x000fe200078e0026 */
[----:B------:R0:W5:Y:S01]  /*0420*/  LDG.E.U16 R33, desc[UR6][R46.64] ;  /* 0x000000062e217981 */ /* 0x000162000c1e1500 */
[----:B-1----:R-:W-:-:S03]  /*0430*/  IADD3 R53, PT, PT, R7, 0x2, RZ ;  /* 0x0000000207357810 */ /* 0x002fc60007ffe0ff */
[----:B------:R1:W5:Y:S01]  /*0440*/  LDG.E.U16 R15, desc[UR6][R44.64] ;  /* 0x000000062c0f7981 */ /* 0x000362000c1e1500 */
[C---:B------:R-:W-:Y:S02]  /*0450*/  IADD3 R51, PT, PT, R7.reuse, 0x3, RZ ;  /* 0x0000000307337810 */ /* 0x040fe40007ffe0ff */
[C---:B0-----:R-:W-:Y:S01]  /*0460*/  IADD3 R49, PT, PT, R7.reuse, 0x4, RZ ;  /* 0x0000000407317810 */ /* 0x041fe20007ffe0ff */
[----:B------:R0:W5:Y:S01]  /*0470*/  LDG.E.U16 R23, desc[UR6][R42.64] ;  /* 0x000000062a177981 */ /* 0x000162000c1e1500 */
[C---:B------:R-:W-:Y:S02]  /*0480*/  IADD3 R11, PT, PT, R7.reuse, 0x8, RZ ;  /* 0x00000008070b7810 */ /* 0x040fe40007ffe0ff */
[C---:B------:R-:W-:Y:S01]  /*0490*/  IADD3 R47, PT, PT, R7.reuse, 0x5, RZ ;  /* 0x00000005072f7810 */ /* 0x040fe20007ffe0ff */
[C---:B-1----:R-:W-:Y:S01]  /*04a0*/  IMAD.WIDE.U32 R44, R7.reuse, 0x2, R38 ;  /* 0x00000002072c7825 */ /* 0x042fe200078e0026 */
[----:B0-----:R-:W-:-:S04]  /*04b0*/  IADD3 R43, PT, PT, R7, 0x6, RZ ;  /* 0x00000006072b7810 */ /* 0x001fc80007ffe0ff */
[----:B------:R0:W5:Y:S01]  /*04c0*/  LDG.E.U16 R27, desc[UR6][R44.64] ;  /* 0x000000062c1b7981 */ /* 0x000162000c1e1500 */
[----:B------:R-:W-:-:S04]  /*04d0*/  IMAD.WIDE.U32 R52, R53, 0x2, R38 ;  /* 0x0000000235347825 */ /* 0x000fc800078e0026 */
[--C-:B------:R-:W-:Y:S01]  /*04e0*/  IMAD.WIDE.U32 R50, R51, 0x2, R38.reuse ;  /* 0x0000000233327825 */ /* 0x100fe200078e0026 */
[----:B------:R-:W5:Y:S03]  /*04f0*/  LDG.E.U16 R31, desc[UR6][R52.64] ;  /* 0x00000006341f7981 */ /* 0x000f66000c1e1500 */
[--C-:B------:R-:W-:Y:S01]  /*0500*/  IMAD.WIDE.U32 R48, R49, 0x2, R38.reuse ;  /* 0x0000000231307825 */ /* 0x100fe200078e0026 */
[----:B------:R-:W5:Y:S03]  /*0510*/  LDG.E.U16 R29, desc[UR6][R50.64] ;  /* 0x00000006321d7981 */ /* 0x000f66000c1e1500 */
[--C-:B------:R-:W-:Y:S01]  /*0520*/  IMAD.WIDE.U32 R46, R47, 0x2, R38.reuse ;  /* 0x000000022f2e7825 */ /* 0x100fe200078e0026 */
[----:B------:R-:W5:Y:S03]  /*0530*/  LDG.E.U16 R25, desc[UR6][R48.64] ;  /* 0x0000000630197981 */ /* 0x000f66000c1e1500 */
[--C-:B------:R-:W-:Y:S01]  /*0540*/  IMAD.WIDE.U32 R42, R43, 0x2, R38.reuse ;  /* 0x000000022b2a7825 */ /* 0x100fe200078e0026 */
[----:B------:R-:W5:Y:S03]  /*0550*/  LDG.E.U16 R21, desc[UR6][R46.64] ;  /* 0x000000062e157981 */ /* 0x000f66000c1e1500 */
[----:B0-----:R-:W-:Y:S01]  /*0560*/  IMAD.WIDE.U32 R44, R11, 0x2, R38 ;  /* 0x000000020b2c7825 */ /* 0x001fe200078e0026 */
[----:B------:R0:W5:Y:S01]  /*0570*/  LDG.E.U16 R17, desc[UR6][R42.64] ;  /* 0x000000062a117981 */ /* 0x000162000c1e1500 */
[----:B------:R-:W0:Y:S03]  /*0580*/  LDC.64 R38, c[0x0][0x398] ;  /* 0x0000e600ff267b82 */ /* 0x000e260000000a00 */
[----:B------:R1:W5:Y:S01]  /*0590*/  LDG.E.U16 R11, desc[UR6][R44.64] ;  /* 0x000000062c0b7981 */ /* 0x000362000c1e1500 */
[----:B0-----:R-:W-:-:S06]  /*05a0*/  IMAD.WIDE.U32 R42, R34, 0x2, R38 ;  /* 0x00000002222a7825 */ /* 0x001fcc00078e0026 */
[----:B------:R-:W3:Y:S02]  /*05b0*/  LDG.E.U16 R43, desc[UR6][R42.64] ;  /* 0x000000062a2b7981 */ /* 0x000ee4000c1e1500 */
[----:B---3--:R-:W-:Y:S02]  /*05c0*/  HFMA2.BF16_V2 R36, R40.H0_H0, R43.H0_H0, R36.H0_H0 ;  /* 0x2000002b28247231 */ /* 0x008fe40000240824 */
[----:B------:R-:W-:-:S05]  /*05d0*/  IMAD.WIDE.U32 R42, R4, 0x2, R38 ;  /* 0x00000002042a7825 */ /* 0x000fca00078e0026 */
[----:B------:R-:W2:Y:S01]  /*05e0*/  LDG.E.U16 R40, desc[UR6][R42.64] ;  /* 0x000000062a287981 */ /* 0x000ea2000c1e1500 */
[----:B-1----:R-:W-:-:S04]  /*05f0*/  IMAD.WIDE.U32 R44, R8, 0x2, R38 ;  /* 0x00000002082c7825 */ /* 0x002fc800078e0026 */
[----:B--2---:R-:W-:Y:S02]  /*0600*/  HFMA2.BF16_V2 R36, R41.H0_H0, R40.H0_H0, R36.H0_H0 ;  /* 0x2000002829247231 */ /* 0x004fe40000240824 */
[----:B------:R-:W-:-:S06]  /*0610*/  IMAD.WIDE.U32 R40, R6, 0x2, R38 ;  /* 0x0000000206287825 */ /* 0x000fcc00078e0026 */
[----:B------:R-:W4:Y:S04]  /*0620*/  LDG.E.U16 R41, desc[UR6][R40.64] ;  /* 0x0000000628297981 */ /* 0x000f28000c1e1500 */
[----:B------:R0:W5:Y:S01]  /*0630*/  LDG.E.U16 R40, desc[UR6][R44.64] ;  /* 0x000000062c287981 */ /* 0x000162000c1e1500 */
[----:B------:R-:W-:-:S04]  /*0640*/  IMAD.WIDE.U32 R42, R10, 0x2, R38 ;  /* 0x000000020a2a7825 */ /* 0x000fc800078e0026 */
[--C-:B------:R-:W-:Y:S02]  /*0650*/  IMAD.WIDE.U32 R46, R12, 0x2, R38.reuse ;  /* 0x000000020c2e7825 */ /* 0x100fe400078e0026 */
[----:B------:R-:W2:Y:S02]  /*0660*/  LDG.E.U16 R42, desc[UR6][R42.64] ;  /* 0x000000062a2a7981 */ /* 0x000ea4000c1e1500 */
[----:B0-----:R-:W-:-:S04]  /*0670*/  IMAD.WIDE.U32 R44, R16, 0x2, R38 ;  /* 0x00000002102c7825 */ /* 0x001fc800078e0026 */
[----:B----4-:R-:W-:-:S04]  /*0680*/  HFMA2.BF16_V2 R36, R37.H0_H0, R41.H0_H0, R36.H0_H0 ;  /* 0x2000002925247231 */ /* 0x010fc80000240824 */
[----:B-----5:R-:W-:Y:S02]  /*0690*/  HFMA2.BF16_V2 R35, R35.H0_H0, R40.H0_H0, R36.H0_H0 ;  /* 0x2000002823237231 */ /* 0x020fe40000240824 */
[--C-:B------:R-:W-:Y:S01]  /*06a0*/  IMAD.WIDE.U32 R36, R14, 0x2, R38.reuse ;  /* 0x000000020e247825 */ /* 0x100fe200078e0026 */
[----:B------:R0:W3:Y:S05]  /*06b0*/  LDG.E.U16 R40, desc[UR6][R46.64] ;  /* 0x000000062e287981 */ /* 0x0000ea000c1e1500 */
[----:B------:R-:W4:Y:S04]  /*06c0*/  LDG.E.U16 R37, desc[UR6][R36.64] ;  /* 0x0000000624257981 */ /* 0x000f28000c1e1500 */
[----:B------:R1:W5:Y:S01]  /*06d0*/  LDG.E.U16 R36, desc[UR6][R44.64] ;  /* 0x000000062c247981 */ /* 0x000362000c1e1500 */
[----:B------:R-:W-:-:S04]  /*06e0*/  IMAD.WIDE.U32 R52, R18, 0x2, R38 ;  /* 0x0000000212347825 */ /* 0x000fc800078e0026 */
[----:B--2---:R-:W-:Y:S02]  /*06f0*/  HFMA2.BF16_V2 R19, R19.H0_H0, R42.H0_H0, R35.H0_H0 ;  /* 0x2000002a13137231 */ /* 0x004fe40000240823 */
[--C-:B------:R-:W-:Y:S01]  /*0700*/  IMAD.WIDE.U32 R50, R20, 0x2, R38.reuse ;  /* 0x0000000214327825 */ /* 0x100fe200078e0026 */
[----:B------:R-:W2:Y:S03]  /*0710*/  LDG.E.U16 R35, desc[UR6][R52.64] ;  /* 0x0000000634237981 */ /* 0x000ea6000c1e1500 */
[----:B------:R-:W-:-:S04]  /*0720*/  IMAD.WIDE.U32 R48, R22, 0x2, R38 ;  /* 0x0000000216307825 */ /* 0x000fc800078e0026 */
[----:B0-----:R-:W-:-:S04]  /*0730*/  IMAD.WIDE.U32 R46, R24, 0x2, R38 ;  /* 0x00000002182e7825 */ /* 0x001fc800078e0026 */
[----:B-1----:R-:W-:-:S04]  /*0740*/  IMAD.WIDE.U32 R44, R28, 0x2, R38 ;  /* 0x000000021c2c7825 */ /* 0x002fc800078e0026 */
[----:B------:R-:W-:-:S04]  /*0750*/  IMAD.WIDE.U32 R42, R30, 0x2, R38 ;  /* 0x000000021e2a7825 */ /* 0x000fc800078e0026 */
[----:B---3--:R-:W-:Y:S02]  /*0760*/  HFMA2.BF16_V2 R19, R33.H0_H0, R40.H0_H0, R19.H0_H0 ;  /* 0x2000002821137231 */ /* 0x008fe40000240813 */
[----:B------:R-:W3:Y:S02]  /*0770*/  LDG.E.U16 R33, desc[UR6][R50.64] ;  /* 0x0000000632217981 */ /* 0x000ee4000c1e1500 */
[----:B----4-:R-:W-:Y:S02]  /*0780*/  HFMA2.BF16_V2 R13, R13.H0_H0, R37.H0_H0, R19.H0_H0 ;  /* 0x200000250d0d7231 */ /* 0x010fe40000240813 */
[----:B------:R-:W4:Y:S01]  /*0790*/  LDG.E.U16 R37, desc[UR6][R48.64] ;  /* 0x0000000630257981 */ /* 0x000f22000c1e1500 */
[----:B------:R-:W-:-:S03]  /*07a0*/  IMAD.WIDE.U32 R40, R26, 0x2, R38 ;  /* 0x000000021a287825 */ /* 0x000fc600078e0026 */
[----:B------:R-:W4:Y:S04]  /*07b0*/  LDG.E.U16 R19, desc[UR6][R46.64] ;  /* 0x000000062e137981 */ /* 0x000f28000c1e1500 */
[----:B------:R-:W4:Y:S01]  /*07c0*/  LDG.E.U16 R40, desc[UR6][R40.64] ;  /* 0x0000000628287981 */ /* 0x000f22000c1e1500 */
[----:B-----5:R-:W-:Y:S02]  /*07d0*/  HFMA2.BF16_V2 R13, R27.H0_H0, R36.H0_H0, R13.H0_H0 ;  /* 0x200000241b0d7231 */ /* 0x020fe4000024080d */
[----:B------:R-:W-:Y:S01]  /*07e0*/  IMAD.WIDE.U32 R38, R32, 0x2, R38 ;  /* 0x0000000220267825 */ /* 0x000fe200078e0026 */
[----:B------:R-:W5:Y:S04]  /*07f0*/  LDG.E.U16 R36, desc[UR6][R44.64] ;  /* 0x000000062c247981 */ /* 0x000f68000c1e1500 */
[----:B------:R-:W5:Y:S04]  /*0800*/  LDG.E.U16 R27, desc[UR6][R42.64] ;  /* 0x000000062a1b7981 */ /* 0x000f68000c1e1500 */
[----:B------:R-:W5:Y:S01]  /*0810*/  LDG.E.U16 R38, desc[UR6][R38.64] ;  /* 0x0000000626267981 */ /* 0x000f62000c1e1500 */
[----:B--2---:R-:W-:Y:S01]  /*0820*/  HFMA2.BF16_V2 R13, R23.H0_H0, R35.H0_H0, R13.H0_H0 ;  /* 0x20000023170d7231 */ /* 0x004fe2000024080d */
        /* <DEDUP_REMOVED lines=21> */
[----:B------:R-:W-:-:S04]  /*0980*/  HFMA2.BF16_V2 R13, R25.H0_H0, R19.H0_H0, R13.H0_H0 ;  /* 0x20000013190d7231 */ /* 0x000fc8000024080d */
[----:B------:R-:W-:-:S04]  /*0990*/  HFMA2.BF16_V2 R13, R21.H0_H0, R40.H0_H0, R13.H0_H0 ;  /* 0x20000028150d7231 */ /* 0x000fc8000024080d */
[----:B-----5:R-:W-:-:S04]  /*09a0*/  HFMA2.BF16_V2 R13, R17.H0_H0, R36.H0_H0, R13.H0_H0 ;  /* 0x20000024110d7231 */ /* 0x020fc8000024080d */
[----:B------:R-:W-:-:S04]  /*09b0*/  HFMA2.BF16_V2 R19, R15.H0_H0, R27.H0_H0, R13.H0_H0 ;  /* 0x2000001b0f137231 */ /* 0x000fc8000024080d */
[----:B------:R-:W-:Y:S01]  /*09c0*/  HFMA2.BF16_V2 R36, R11.H0_H0, R38.H0_H0, R19.H0_H0 ;  /* 0x200000260b247231 */ /* 0x000fe20000240813 */
[----:B------:R-:W-:Y:S06]  /*09d0*/  @P0 BRA `(.L_x_12) ;  /* 0xfffffff8002c0947 */ /* 0x000fec000383ffff */
[----:B------:R-:W-:-:S07]  /*09e0*/  LOP3.LUT R4, R2, 0x7ffffff0, RZ, 0xc0, !PT ;  /* 0x7ffffff002047812 */ /* 0x000fce00078ec0ff */
.L_x_11:
[----:B------:R-:W-:-:S13]  /*09f0*/  LOP3.LUT P0, R6, R2, 0xf, RZ, 0xc0, !PT ;  /* 0x0000000f02067812 */ /* 0x000fda000780c0ff */
[----:B------:R-:W-:Y:S05]  /*0a00*/  @!P0 BRA `(.L_x_10) ;  /* 0x0000000400cc8947 */ /* 0x000fea0003800000 */
[----:B------:R-:W-:Y:S02]  /*0a10*/  ISETP.GE.U32.AND P0, PT, R6, 0x8, PT ;  /* 0x000000080600780c */ /* 0x000fe40003f06070 */
[----:B------:R-:W-:-:S04]  /*0a20*/  LOP3.LUT R26, R2, 0x7, RZ, 0xc0, !PT ;  /* 0x00000007021a7812 */ /* 0x000fc800078ec0ff */
[----:B------:R-:W-:-:S07]  /*0a30*/  ISETP.NE.AND P1, PT, R26, RZ, PT ;  /* 0x000000ff1a00720c */ /* 0x000fce0003f25270 */
[----:B------:R-:W-:Y:S06]  /*0a40*/  @!P0 BRA `(.L_x_13) ;  /* 0x0000000000ec8947 */ /* 0x000fec0003800000 */
[----:B------:R-:W0:Y:S01]  /*0a50*/  LDC.64 R8, c[0x0][0x390] ;  /* 0x0000e400ff087b82 */ /* 0x000e220000000a00 */
[----:B------:R-:W-:Y:S02]  /*0a60*/  IMAD R18, R4, R5, R0 ;  /* 0x0000000504127224 */ /* 0x000fe400078e0200 */
[----:B------:R-:W-:-:S05]  /*0a70*/  IMAD R33, R3, R2, R4 ;  /* 0x0000000203217224 */ /* 0x000fca00078e0204 */
[----:B------:R-:W1:Y:S01]  /*0a80*/  LDC.64 R6, c[0x0][0x398] ;  /* 0x0000e600ff067b82 */ /* 0x000e620000000a00 */
[-C--:B------:R-:W-:Y:S02]  /*0a90*/  IADD3 R20, PT, PT, R18, R5.reuse, RZ ;  /* 0x0000000512147210 */ /* 0x080fe40007ffe0ff */
[C---:B------:R-:W-:Y:S02]  /*0aa0*/  IADD3 R31, PT, PT, R33.reuse, 0x2, RZ ;  /* 0x00000002211f7810 */ /* 0x040fe40007ffe0ff */
        /* <DEDUP_REMOVED lines=11> */
[----:B------:R-:W-:Y:S01]  /*0b60*/  IMAD.WIDE.U32 R20, R20, 0x2, R6 ;  /* 0x0000000214147825 */ /* 0x000fe200078e0006 */
[----:B------:R1:W4:Y:S01]  /*0b70*/  LDG.E.U16 R27, desc[UR6][R14.64] ;  /* 0x000000060e1b7981 */ /* 0x000322000c1e1500 */
[----:B0-----:R-:W-:-:S02]  /*0b80*/  IADD3 R30, PT, PT, R32, R5, RZ ;  /* 0x00000005201e7210 */ /* 0x001fc40007ffe0ff */
[----:B------:R-:W-:Y:S01]  /*0b90*/  IMAD.WIDE.U32 R12, R28, 0x2, R6 ;  /* 0x000000021c0c7825 */ /* 0x000fe200078e0006 */
[----:B------:R-:W4:Y:S01]  /*0ba0*/  LDG.E.U16 R22, desc[UR6][R20.64] ;  /* 0x0000000614167981 */ /* 0x000f22000c1e1500 */
[----:B------:R-:W-:Y:S02]  /*0bb0*/  IADD3 R17, PT, PT, R33, 0x4, RZ ;  /* 0x0000000421117810 */ /* 0x000fe40007ffe0ff */
[----:B------:R-:W-:Y:S01]  /*0bc0*/  IMAD.WIDE.U32 R10, R11, 0x2, R8 ;  /* 0x000000020b0a7825 */ /* 0x000fe200078e0008 */
[----:B------:R-:W-:Y:S01]  /*0bd0*/  IADD3 R35, PT, PT, R33, 0x5, RZ ;  /* 0x0000000521237810 */ /* 0x000fe20007ffe0ff */
[----:B------:R-:W3:Y:S02]  /*0be0*/  LDG.E.U16 R28, desc[UR6][R12.64] ;  /* 0x000000060c1c7981 */ /* 0x000ee4000c1e1500 */
[--C-:B-1----:R-:W-:Y:S02]  /*0bf0*/  IMAD.WIDE.U32 R14, R32, 0x2, R6.reuse ;  /* 0x00000002200e7825 */ /* 0x102fe400078e0006 */
[----:B------:R0:W5:Y:S02]  /*0c00*/  LDG.E.U16 R23, desc[UR6][R10.64] ;  /* 0x000000060a177981 */ /* 0x000164000c1e1500 */
[C---:B------:R-:W-:Y:S01]  /*0c10*/  IMAD.WIDE.U32 R18, R30.reuse, 0x2, R6 ;  /* 0x000000021e127825 */ /* 0x040fe200078e0006 */
[-C--:B------:R-:W-:Y:S01]  /*0c20*/  IADD3 R30, PT, PT, R30, R5.reuse, RZ ;  /* 0x000000051e1e7210 */ /* 0x080fe20007ffe0ff */
[----:B------:R-:W5:Y:S02]  /*0c30*/  LDG.E.U16 R14, desc[UR6][R14.64] ;  /* 0x000000060e0e7981 */ /* 0x000f64000c1e1500 */
[--C-:B------:R-:W-:Y:S01]  /*0c40*/  IMAD.WIDE.U32 R16, R17, 0x2, R8.reuse ;  /* 0x0000000211107825 */ /* 0x100fe200078e0008 */
[C---:B------:R-:W-:Y:S01]  /*0c50*/  IADD3 R32, PT, PT, R30.reuse, R5, RZ ;  /* 0x000000051e207210 */ /* 0x040fe20007ffe0ff */
[----:B------:R-:W5:Y:S02]  /*0c60*/  LDG.E.U16 R18, desc[UR6][R18.64] ;  /* 0x0000000612127981 */ /* 0x000f64000c1e1500 */
[----:B0-----:R-:W-:Y:S01]  /*0c70*/  IMAD.WIDE.U32 R10, R35, 0x2, R8 ;  /* 0x00000002230a7825 */ /* 0x001fe200078e0008 */
[C---:B------:R-:W-:Y:S01]  /*0c80*/  IADD3 R35, PT, PT, R33.reuse, 0x6, RZ ;  /* 0x0000000621237810 */ /* 0x040fe20007ffe0ff */
[----:B------:R0:W5:Y:S02]  /*0c90*/  LDG.E.U16 R31, desc[UR6][R16.64] ;  /* 0x00000006101f7981 */ /* 0x000164000c1e1500 */
[--C-:B------:R-:W-:Y:S01]  /*0ca0*/  IMAD.WIDE.U32 R20, R30, 0x2, R6.reuse ;  /* 0x000000021e147825 */ /* 0x100fe200078e0006 */
[----:B------:R-:W-:Y:S01]  /*0cb0*/  IADD3 R33, PT, PT, R33, 0x7, RZ ;  /* 0x0000000721217810 */ /* 0x000fe20007ffe0ff */
[----:B------:R-:W5:Y:S02]  /*0cc0*/  LDG.E.U16 R11, desc[UR6][R10.64] ;  /* 0x000000060a0b7981 */ /* 0x000f64000c1e1500 */
[----:B------:R-:W-:-:S02]  /*0cd0*/  IMAD.WIDE.U32 R12, R32, 0x2, R6 ;  /* 0x00000002200c7825 */ /* 0x000fc400078e0006 */
[----:B------:R-:W5:Y:S02]  /*0ce0*/  LDG.E.U16 R20, desc[UR6][R20.64] ;  /* 0x0000000614147981 */ /* 0x000f64000c1e1500 */
[--C-:B0-----:R-:W-:Y:S01]  /*0cf0*/  IMAD.WIDE.U32 R16, R35, 0x2, R8.reuse ;  /* 0x0000000223107825 */ /* 0x101fe200078e0008 */
[----:B------:R-:W-:Y:S01]  /*0d00*/  IADD3 R35, PT, PT, R32, R5, RZ ;  /* 0x0000000520237210 */ /* 0x000fe20007ffe0ff */
[----:B------:R-:W5:Y:S02]  /*0d10*/  LDG.E.U16 R12, desc[UR6][R12.64] ;  /* 0x000000060c0c7981 */ /* 0x000f64000c1e1500 */
[----:B------:R-:W-:Y:S02]  /*0d20*/  IMAD.WIDE.U32 R8, R33, 0x2, R8 ;  /* 0x0000000221087825 */ /* 0x000fe400078e0008 */
[----:B------:R-:W5:Y:S02]  /*0d30*/  LDG.E.U16 R17, desc[UR6][R16.64] ;  /* 0x0000000610117981 */ /* 0x000f64000c1e1500 */
[----:B------:R-:W-:-:S02]  /*0d40*/  IMAD.WIDE.U32 R6, R35, 0x2, R6 ;  /* 0x0000000223067825 */ /* 0x000fc400078e0006 */
[----:B------:R-:W5:Y:S04]  /*0d50*/  LDG.E.U16 R15, desc[UR6][R8.64] ;  /* 0x00000006080f7981 */ /* 0x000f68000c1e1500 */
[----:B------:R3:W5:Y:S01]  /*0d60*/  LDG.E.U16 R6, desc[UR6][R6.64] ;  /* 0x0000000606067981 */ /* 0x000762000c1e1500 */
        /* <DEDUP_REMOVED lines=9> */
.L_x_13:
        /* <DEDUP_REMOVED lines=10> */
[C---:B------:R-:W-:Y:S02]  /*0ea0*/  IADD3 R17, PT, PT, R13.reuse, 0x2, RZ ;  /* 0x000000020d117810 */ /* 0x040fe40007ffe0ff */
[----:B------:R-:W-:Y:S01]  /*0eb0*/  IADD3 R25, PT, PT, R13, 0x3, RZ ;  /* 0x000000030d197810 */ /* 0x000fe20007ffe0ff */
[C---:B0-----:R-:W-:Y:S01]  /*0ec0*/  IMAD.WIDE.U32 R22, R12.reuse, 0x2, R6 ;  /* 0x000000020c167825 */ /* 0x041fe200078e0006 */
[----:B------:R-:W-:-:S04]  /*0ed0*/  IADD3 R12, PT, PT, R12, R5, RZ ;  /* 0x000000050c0c7210 */ /* 0x000fc80007ffe0ff */
[CC--:B------:R-:W-:Y:S01]  /*0ee0*/  IADD3 R24, PT, PT, R12.reuse, R5.reuse, RZ ;  /* 0x000000050c187210 */ /* 0x0c0fe20007ffe0ff */
[--C-:B-1----:R-:W-:Y:S01]  /*0ef0*/  IMAD.WIDE.U32 R20, R13, 0x2, R8.reuse ;  /* 0x000000020d147825 */ /* 0x102fe200078e0008 */
[----:B------:R-:W2:Y:S03]  /*0f00*/  LDG.E.U16 R22, desc[UR6][R22.64] ;  /* 0x0000000616167981 */ /* 0x000ea6000c1e1500 */
[----:B------:R-:W-:Y:S01]  /*0f10*/  IMAD.WIDE.U32 R18, R19, 0x2, R8 ;  /* 0x0000000213127825 */ /* 0x000fe200078e0008 */
[----:B------:R-:W2:Y:S03]  /*0f20*/  LDG.E.U16 R11, desc[UR6][R20.64] ;  /* 0x00000006140b7981 */ /* 0x000ea6000c1e1500 */
        /* <DEDUP_REMOVED lines=17> */
.L_x_14:
[----:B------:R-:W-:Y:S05]  /*1040*/  @!P1 BRA `(.L_x_10) ;  /* 0x00000000003c9947 */ /* 0x000fea0003800000 */
[----:B------:R-:W0:Y:S01]  /*1050*/  LDC.64 R12, c[0x0][0x390] ;  /* 0x0000e400ff0c7b82 */ /* 0x000e220000000a00 */
[----:B------:R-:W-:Y:S01]  /*1060*/  IMAD R11, R3, R2, R4 ;  /* 0x00000002030b7224 */ /* 0x000fe200078e0204 */
[----:B------:R-:W-:Y:S01]  /*1070*/  IADD3 R10, PT, PT, -R10, RZ, RZ ;  /* 0x000000ff0a0a7210 */ /* 0x000fe20007ffe1ff */
[----:B------:R-:W-:-:S05]  /*1080*/  IMAD R4, R4, R5, R0 ;  /* 0x0000000504047224 */ /* 0x000fca00078e0200 */
[----:B------:R-:W1:Y:S02]  /*1090*/  LDC.64 R14, c[0x0][0x398] ;  /* 0x0000e600ff0e7b82 */ /* 0x000e640000000a00 */
.L_x_15:
[----:B0-----:R-:W-:-:S04]  /*10a0*/  IMAD.WIDE.U32 R6, R11, 0x2, R12 ;  /* 0x000000020b067825 */ /* 0x001fc800078e000c */
[----:B-1----:R-:W-:Y:S02]  /*10b0*/  IMAD.WIDE.U32 R8, R4, 0x2, R14 ;  /* 0x0000000204087825 */ /* 0x002fe400078e000e */
        /* <DEDUP_REMOVED lines=8> */
.L_x_10:
[----:B------:R-:W0:Y:S01]  /*1140*/  LDC.64 R6, c[0x0][0x3a0] ;  /* 0x0000e800ff067b82 */ /* 0x000e220000000a00 */
[----:B------:R-:W-:-:S04]  /*1150*/  IMAD R3, R3, R5, R0 ;  /* 0x0000000503037224 */ /* 0x000fc800078e0200 */
[----:B0-----:R-:W-:-:S05]  /*1160*/  IMAD.WIDE.U32 R2, R3, 0x2, R6 ;  /* 0x0000000203027825 */ /* 0x001fca00078e0006 */
[----:B------:R-:W2:Y:S02]  /*1170*/  LDG.E.U16 R5, desc[UR6][R2.64] ;  /* 0x0000000602057981 */ /* 0x000ea4000c1e1500 */
[----:B--2---:R-:W-:-:S05]  /*1180*/  HADD2.BF16_V2 R5, R36.H0_H0, R5.H0_H0 ;  /* 0x2000000524057230 */ /* 0x004fca0000200800 */
[----:B------:R-:W-:Y:S01]  /*1190*/  STG.E.U16 desc[UR6][R2.64], R5 ;  /* 0x0000000502007986 */ /* 0x000fe2000c101506 */
[----:B------:R-:W-:Y:S05]  /*11a0*/  EXIT ;  /* 0x000000000000794d */ /* 0x000fea0003800000 */
.L_x_16:
        /* <DEDUP_REMOVED lines=13> */
.L_x_21:


//--------------------- .text._Z5hellov           --------------------------
	.section	.text._Z5hellov,"ax",@progbits
	.align	128
        .global         _Z5hellov
        .type           _Z5hellov,@function
        .size           _Z5hellov,(.L_x_22 - _Z5hellov)
        .other          _Z5hellov,@"STO_CUDA_ENTRY STV_DEFAULT"
_Z5hellov:
.text._Z5hellov:
[----:B------:R-:W0:Y:S01]  /*0000*/  LDC R1, c[0x0][0x37c] ;  /* 0x0000df00ff017b82 */ /* 0x000e220000000800 */
[----:B------:R-:W1:Y:S01]  /*0010*/  S2R R8, SR_CTAID.X ;  /* 0x0000000000087919 */ /* 0x000e620000002500 */
[----:B0-----:R-:W-:Y:S01]  /*0020*/  VIADD R1, R1, 0xfffffff8 ;  /* 0xfffffff801017836 */ /* 0x001fe20000000000 */
[----:B------:R-:W-:Y:S01]  /*0030*/  MOV R0, 0x8 ;  /* 0x0000000800007802 */ /* 0x000fe20000000f00 */
[----:B------:R-:W0:Y:S01]  /*0040*/  LDCU UR4, c[0x0][0x2f8] ;  /* 0x00005f00ff0477ac */ /* 0x000e220008000800 */
[----:B------:R-:W1:Y:S03]  /*0050*/  S2R R9, SR_TID.X ;  /* 0x0000000000097919 */ /* 0x000e660000002100 */
[----:B------:R2:W3:Y:S01]  /*0060*/  LDC.64 R2, c[0x4][R0] ;  /* 0x0100000000027b82 */ /* 0x0004e20000000a00 */
[----:B------:R-:W4:Y:S01]  /*0070*/  LDCU.64 UR6, c[0x4][URZ] ;  /* 0x01000000ff0677ac */ /* 0x000f220008000a00 */
[----:B------:R-:W5:Y:S01]  /*0080*/  LDCU UR5, c[0x0][0x2fc] ;  /* 0x00005f80ff0577ac */ /* 0x000f620008000800 */
[----:B0-----:R-:W-:Y:S01]  /*0090*/  IADD3 R6, P0, PT, R1, UR4, RZ ;  /* 0x0000000401067c10 */ /* 0x001fe2000ff1e0ff */
[----:B----4-:R-:W-:Y:S01]  /*00a0*/  IMAD.U32 R4, RZ, RZ, UR6 ;  /* 0x00000006ff047e24 */ /* 0x010fe2000f8e00ff */
[----:B------:R-:W-:-:S03]  /*00b0*/  MOV R5, UR7 ;  /* 0x0000000700057c02 */ /* 0x000fc60008000f00 */
[----:B-----5:R-:W-:Y:S01]  /*00c0*/  IMAD.X R7, RZ, RZ, UR5, P0 ;  /* 0x00000005ff077e24 */ /* 0x020fe200080e06ff */
[----:B-1----:R2:W-:Y:S07]  /*00d0*/  STL.64 [R1], R8 ;  /* 0x0000000801007387 */ /* 0x0025ee0000100a00 */
[----:B------:R-:W-:-:S07]  /*00e0*/  LEPC R20, `(.L_x_17) ;  /* 0x000000001014794e */ /* 0x000fce0000000000 */
[----:B--23--:R-:W-:Y:S05]  /*00f0*/  CALL.ABS.NOINC R2 ;  /* 0x0000000002007343 */ /* 0x00cfea0003c00000 */
.L_x_17:
[----:B------:R-:W-:Y:S05]  /*0100*/  EXIT ;  /* 0x000000000000794d */ /* 0x000fea0003800000 */
.L_x_18:
        /* <DEDUP_REMOVED lines=15> */
.L_x_22:


//--------------------- .nv.global.init           --------------------------
	.section	.nv.global.init,"aw",@progbits
.nv.global.init:
	.type		$str,@object
	.size		$str,(.L_0 - $str)
$str:
        /*0000*/ 	.byte	0x48, 0x65, 0x6c, 0x6c, 0x6f, 0x20, 0x66, 0x72, 0x6f, 0x6d, 0x20, 0x62, 0x6c, 0x6f, 0x63, 0x6b
        /*0010*/ 	.byte	0x20, 0x25, 0x64, 0x2c, 0x20, 0x74, 0x68, 0x72, 0x65, 0x61, 0x64, 0x20, 0x25, 0x64, 0x0a, 0x00
.L_0:


//--------------------- .nv.shared._Z7kernel3ILi32EEviiiPK13__nv_bfloat16S2_PS0_ --------------------------
	.section	.nv.shared._Z7kernel3ILi32EEviiiPK13__nv_bfloat16S2_PS0_,"aw",@nobits
	.sectionflags	@""
	.align	2
.nv.shared._Z7kernel3ILi32EEviiiPK13__nv_bfloat16S2_PS0_:
	.zero		5120


//--------------------- .nv.shared.reserved.0     --------------------------
	.section	.nv.shared.reserved.0,"aw",@nobits
	.weak		__nv_reservedSMEM_offset_0_alias
	.size		__nv_reservedSMEM_offset_0_alias, 0, 64
	.other		__nv_reservedSMEM_offset_0_alias,@"STO_CUDA_RESERVED_SHARED STV_DEFAULT"
__nv_reservedSMEM_offset_0_alias:
	.zero		0
	.zero		64


//--------------------- .nv.constant0._Z7kernel3ILi32EEviiiPK13__nv_bfloat16S2_PS0_ --------------------------
	.section	.nv.constant0._Z7kernel3ILi32EEviiiPK13__nv_bfloat16S2_PS0_,"a",@progbits
	.sectionflags	@""
	.align	4
.nv.constant0._Z7kernel3ILi32EEviiiPK13__nv_bfloat16S2_PS0_:
	.zero		936


//--------------------- .nv.constant0._Z7kernel2ILj32EEviiiPK13__nv_bfloat16S2_PS0_ --------------------------
	.section	.nv.constant0._Z7kernel2ILj32EEviiiPK13__nv_bfloat16S2_PS0_,"a",@progbits
	.sectionflags	@""
	.align	4
.nv.constant0._Z7kernel2ILj32EEviiiPK13__nv_bfloat16S2_PS0_:
	.zero		936


//--------------------- .nv.constant0._Z7kernel1iiiPK13__nv_bfloat16S1_PS_ --------------------------
	.section	.nv.constant0._Z7kernel1iiiPK13__nv_bfloat16S1_PS_,"a",@progbits
	.sectionflags	@""
	.align	4
.nv.constant0._Z7kernel1iiiPK13__nv_bfloat16S1_PS_:
	.zero		936


//--------------------- .nv.constant0._Z5hellov   --------------------------
	.section	.nv.constant0._Z5hellov,"a",@progbits
	.sectionflags	@""
	.align	4
.nv.constant0._Z5hellov:
	.zero		896


//--------------------- SYMBOLS --------------------------

	.type		.nv.reservedSmem.offset0,@object
	.size		.nv.reservedSmem.offset0,0x4
	.type		.nv.reservedSmem.cap,@object
	.size		.nv.reservedSmem.cap,0x4
	.type		vprintf,@function
